def matmul_kernel(
    a_ptr,
    b_ptr,
    c_ptr,
    M,
    N,
    K,
    stride_am,
    stride_ak,
    stride_bk,
    stride_bn,
    stride_cm,
    stride_cn,
    BLOCK_M: tl.constexpr,
    BLOCK_N: tl.constexpr,
    BLOCK_K: tl.constexpr,
    GROUP_M: tl.constexpr,
):
    pid = tl.program_id(axis=0)
    num_pid_m = tl.cdiv(M, BLOCK_M)
    num_pid_n = tl.cdiv(N, BLOCK_N)
    num_pid_in_group = GROUP_M * num_pid_n
    group_id = pid // num_pid_in_group
    first_pid_m = group_id * GROUP_M
    group_size_m = min(num_pid_m - first_pid_m, GROUP_M)
    pid_m = first_pid_m + ((pid % num_pid_in_group) % group_size_m)
    pid_n = (pid % num_pid_in_group) // group_size_m

    offs_am = (pid_m * BLOCK_M + tl.arange(0, BLOCK_M)) % M
    offs_bn = (pid_n * BLOCK_N + tl.arange(0, BLOCK_N)) % N
    offs_k = tl.arange(0, BLOCK_K)
    a_ptrs = a_ptr + offs_am[:, None] * stride_am + offs_k[None, :] * stride_ak
    b_ptrs = b_ptr + offs_k[:, None] * stride_bk + offs_bn[None, :] * stride_bn

    acc = tl.zeros((BLOCK_M, BLOCK_N), dtype=tl.float32)
    for kk in range(0, tl.cdiv(K, BLOCK_K)):
        a = tl.load(a_ptrs, mask=offs_k[None, :] < K - kk * BLOCK_K, other=0.0)
        b = tl.load(b_ptrs, mask=offs_k[:, None] < K - kk * BLOCK_K, other=0.0)
        acc = tl.dot(a, b, acc)
        a_ptrs += BLOCK_K * stride_ak
        b_ptrs += BLOCK_K * stride_bk

    c = acc.to(c_ptr.dtype.element_ty)
    offs_cm = pid_m * BLOCK_M + tl.arange(0, BLOCK_M)
    offs_cn = pid_n * BLOCK_N + tl.arange(0, BLOCK_N)
    c_ptrs = c_ptr + offs_cm[:, None] * stride_cm + offs_cn[None, :] * stride_cn
    mask = (offs_cm[:, None] < M) & (offs_cn[None, :] < N)
    tl.store(c_ptrs, c, mask=mask)

# config = {"BLOCK_K": 32, "BLOCK_M": 256, "BLOCK_N": 64, "GROUP_M": 8, "arch": "sm_90", "dtype": "fp32", "num_ctas": 1, "num_stages": 3, "num_warps": 4}
# arch = sm_90


// ===== COMPILED SASS (sm_90a) =====

	.target	sm_90a

	.elftype	@"ET_EXEC"


//--------------------- .note.nv.tkinfo           --------------------------
	.section	.note.nv.tkinfo,"",@"SHT_NOTE"
	.sectionflags	@"SHF_NOTE_NV_TKINFO"
	.tkinfo
        /*0018*/ 	.word	0x00000002
        /*0030*/ 	.string	""
        /*0030*/ 	.string	"ptxas"
        /*0030*/ 	.string	"Cuda compilation tools, release 13.0, V13.0.88"
        /*0030*/ 	.string	"Build cuda_13.0.r13.0/compiler.36424714_0"
        /*0030*/ 	.string	"-v  -suppress-debug-info  -lineinfo  -arch sm_90a "



//--------------------- .note.nv.cuinfo           --------------------------
	.section	.note.nv.cuinfo,"",@"SHT_NOTE"
	.sectionflags	@"SHF_NOTE_NV_CUINFO"
        /*0018*/ 	.short	0x0002
        /*001a*/ 	.short	0x005a
        /*001c*/ 	.short	0x0082
	.zero		2


//--------------------- .nv.info                  --------------------------
	.section	.nv.info,"",@"SHT_CUDA_INFO"
	.align	4


	//----- nvinfo : EIATTR_REGCOUNT
	.align		4
        /*0000*/ 	.byte	0x04, 0x2f
        /*0002*/ 	.short	(.L_1 - .L_0)
	.align		4
.L_0:
        /*0004*/ 	.word	index@(matmul_kernel)
        /*0008*/ 	.word	0x000000ff


	//----- nvinfo : EIATTR_FRAME_SIZE
	.align		4
.L_1:
        /*000c*/ 	.byte	0x04, 0x11
        /*000e*/ 	.short	(.L_3 - .L_2)
	.align		4
.L_2:
        /*0010*/ 	.word	index@(matmul_kernel)
        /*0014*/ 	.word	0x000000e0


	//----- nvinfo : EIATTR_MIN_STACK_SIZE
	.align		4
.L_3:
        /*0018*/ 	.byte	0x04, 0x12
        /*001a*/ 	.short	(.L_5 - .L_4)
	.align		4
.L_4:
        /*001c*/ 	.word	index@(matmul_kernel)
        /*0020*/ 	.word	0x000000e0
.L_5:


//--------------------- .nv.compat                --------------------------
	.section	.nv.compat,"",@"SHT_CUDA_COMPAT_INFO"
	.align	4
        /*0000*/ 	.byte	0x02, 0x09, 0x01, 0x00, 0x02, 0x02, 0x04, 0x00, 0x02, 0x05, 0x05, 0x00, 0x03, 0x07, 0x01, 0x01
        /*0010*/ 	.byte	0x02, 0x03, 0x00, 0x00, 0x02, 0x06, 0x01, 0x00, 0x04, 0x0b, 0x08, 0x00, 0x00, 0x00, 0x00, 0x00
        /*0020*/ 	.byte	0x00, 0x00, 0x00, 0x00


//--------------------- .nv.info.matmul_kernel    --------------------------
	.section	.nv.info.matmul_kernel,"",@"SHT_CUDA_INFO"
	.sectionflags	@""
	.align	4


	//----- nvinfo : EIATTR_CUDA_API_VERSION
	.align		4
        /*0000*/ 	.byte	0x04, 0x37
        /*0002*/ 	.short	(.L_7 - .L_6)
.L_6:
        /*0004*/ 	.word	0x00000082


	//----- nvinfo : EIATTR_KPARAM_INFO
	.align		4
.L_7:
        /*0008*/ 	.byte	0x04, 0x17
        /*000a*/ 	.short	(.L_9 - .L_8)
.L_8:
        /*000c*/ 	.word	0x00000000
        /*0010*/ 	.short	0x000d
        /*0012*/ 	.short	0x0048
        /*0014*/ 	.byte	0x00, 0xf4, 0x21, 0x00


	//----- nvinfo : EIATTR_KPARAM_INFO
	.align		4
.L_9:
        /*0018*/ 	.byte	0x04, 0x17
        /*001a*/ 	.short	(.L_11 - .L_10)
.L_10:
        /*001c*/ 	.word	0x00000000
        /*0020*/ 	.short	0x000c
        /*0022*/ 	.short	0x0040
        /*0024*/ 	.byte	0x00, 0xf4, 0x21, 0x00


	//----- nvinfo : EIATTR_KPARAM_INFO
	.align		4
.L_11:
        /*0028*/ 	.byte	0x04, 0x17
        /*002a*/ 	.short	(.L_13 - .L_12)
.L_12:
        /*002c*/ 	.word	0x00000000
        /*0030*/ 	.short	0x000b
        /*0032*/ 	.short	0x0038
        /*0034*/ 	.byte	0x00, 0xf0, 0x11, 0x00


	//----- nvinfo : EIATTR_KPARAM_INFO
	.align		4
.L_13:
        /*0038*/ 	.byte	0x04, 0x17
        /*003a*/ 	.short	(.L_15 - .L_14)
.L_14:
        /*003c*/ 	.word	0x00000000
        /*0040*/ 	.short	0x000a
        /*0042*/ 	.short	0x0034
        /*0044*/ 	.byte	0x00, 0xf0, 0x11, 0x00


	//----- nvinfo : EIATTR_KPARAM_INFO
	.align		4
.L_15:
        /*0048*/ 	.byte	0x04, 0x17
        /*004a*/ 	.short	(.L_17 - .L_16)
.L_16:
        /*004c*/ 	.word	0x00000000
        /*0050*/ 	.short	0x0009
        /*0052*/ 	.short	0x0030
        /*0054*/ 	.byte	0x00, 0xf0, 0x11, 0x00


	//----- nvinfo : EIATTR_KPARAM_INFO
	.align		4
.L_17:
        /*0058*/ 	.byte	0x04, 0x17
        /*005a*/ 	.short	(.L_19 - .L_18)
.L_18:
        /*005c*/ 	.word	0x00000000
        /*0060*/ 	.short	0x0008
        /*0062*/ 	.short	0x002c
        /*0064*/ 	.byte	0x00, 0xf0, 0x11, 0x00


	//----- nvinfo : EIATTR_KPARAM_INFO
	.align		4
.L_19:
        /*0068*/ 	.byte	0x04, 0x17
        /*006a*/ 	.short	(.L_21 - .L_20)
.L_20:
        /*006c*/ 	.word	0x00000000
        /*0070*/ 	.short	0x0007
        /*0072*/ 	.short	0x0028
        /*0074*/ 	.byte	0x00, 0xf0, 0x11, 0x00


	//----- nvinfo : EIATTR_KPARAM_INFO
	.align		4
.L_21:
        /*0078*/ 	.byte	0x04, 0x17
        /*007a*/ 	.short	(.L_23 - .L_22)
.L_22:
        /*007c*/ 	.word	0x00000000
        /*0080*/ 	.short	0x0006
        /*0082*/ 	.short	0x0024
        /*0084*/ 	.byte	0x00, 0xf0, 0x11, 0x00


	//----- nvinfo : EIATTR_KPARAM_INFO
	.align		4
.L_23:
        /*0088*/ 	.byte	0x04, 0x17
        /*008a*/ 	.short	(.L_25 - .L_24)
.L_24:
        /*008c*/ 	.word	0x00000000
        /*0090*/ 	.short	0x0005
        /*0092*/ 	.short	0x0020
        /*0094*/ 	.byte	0x00, 0xf0, 0x11, 0x00


	//----- nvinfo : EIATTR_KPARAM_INFO
	.align		4
.L_25:
        /*0098*/ 	.byte	0x04, 0x17
        /*009a*/ 	.short	(.L_27 - .L_26)
.L_26:
        /*009c*/ 	.word	0x00000000
        /*00a0*/ 	.short	0x0004
        /*00a2*/ 	.short	0x001c
        /*00a4*/ 	.byte	0x00, 0xf0, 0x11, 0x00


	//----- nvinfo : EIATTR_KPARAM_INFO
	.align		4
.L_27:
        /*00a8*/ 	.byte	0x04, 0x17
        /*00aa*/ 	.short	(.L_29 - .L_28)
.L_28:
        /*00ac*/ 	.word	0x00000000
        /*00b0*/ 	.short	0x0003
        /*00b2*/ 	.short	0x0018
        /*00b4*/ 	.byte	0x00, 0xf0, 0x11, 0x00


	//----- nvinfo : EIATTR_KPARAM_INFO
	.align		4
.L_29:
        /*00b8*/ 	.byte	0x04, 0x17
        /*00ba*/ 	.short	(.L_31 - .L_30)
.L_30:
        /*00bc*/ 	.word	0x00000000
        /*00c0*/ 	.short	0x0002
        /*00c2*/ 	.short	0x0010
        /*00c4*/ 	.byte	0x00, 0xf4, 0x21, 0x00


	//----- nvinfo : EIATTR_KPARAM_INFO
	.align		4
.L_31:
        /*00c8*/ 	.byte	0x04, 0x17
        /*00ca*/ 	.short	(.L_33 - .L_32)
.L_32:
        /*00cc*/ 	.word	0x00000000
        /*00d0*/ 	.short	0x0001
        /*00d2*/ 	.short	0x0008
        /*00d4*/ 	.byte	0x00, 0xf4, 0x21, 0x00


	//----- nvinfo : EIATTR_KPARAM_INFO
	.align		4
.L_33:
        /*00d8*/ 	.byte	0x04, 0x17
        /*00da*/ 	.short	(.L_35 - .L_34)
.L_34:
        /*00dc*/ 	.word	0x00000000
        /*00e0*/ 	.short	0x0000
        /*00e2*/ 	.short	0x0000
        /*00e4*/ 	.byte	0x00, 0xf4, 0x21, 0x00


	//----- nvinfo : EIATTR_SPARSE_MMA_MASK
	.align		4
.L_35:
        /*00e8*/ 	.byte	0x03, 0x50
        /*00ea*/ 	.short	0x0000


	//----- nvinfo : EIATTR_MAXREG_COUNT
	.align		4
        /*00ec*/ 	.byte	0x03, 0x1b
        /*00ee*/ 	.short	0x00ff


	//----- nvinfo : EIATTR_NUM_BARRIERS
	.align		4
        /*00f0*/ 	.byte	0x02, 0x4c
        /*00f2*/ 	.byte	0x01
	.zero		1


	//----- nvinfo : EIATTR_ANNOTATIONS
	.align		4
        /*00f4*/ 	.byte	0x04, 0x55
        /*00f6*/ 	.short	(.L_37 - .L_36)


	//   ....[0]....
.L_36:
        /*00f8*/ 	.word	0x00000001
        /*00fc*/ 	.byte	0x60, 0x52, 0x00, 0x00, 0x01, 0x00, 0x00, 0x00, 0xb0, 0x52, 0x00, 0x00, 0x01, 0x00, 0x00, 0x00
        /* <DEDUP_REMOVED lines=54> */
        /*046c*/ 	.byte	0xf0, 0x80, 0x00, 0x00, 0x01, 0x00, 0x00, 0x00, 0x10, 0x81, 0x00, 0x00


	//----- nvinfo : EIATTR_MERCURY_ISA_VERSION
	.align		4
.L_37:
        /*0478*/ 	.byte	0x03, 0x5f
        /*047a*/ 	.short	0x0101


	//----- nvinfo : EIATTR_EXIT_INSTR_OFFSETS
	.align		4
        /*047c*/ 	.byte	0x04, 0x1c
        /*047e*/ 	.short	(.L_39 - .L_38)


	//   ....[0]....
.L_38:
        /*0480*/ 	.word	0x0000bcc0


	//   ....[1]....
        /*0484*/ 	.word	0x0000bce0


	//----- nvinfo : EIATTR_REQNTID
	.align		4
.L_39:
        /*0488*/ 	.byte	0x04, 0x10
        /*048a*/ 	.short	(.L_41 - .L_40)
.L_40:
        /*048c*/ 	.word	0x00000080
        /*0490*/ 	.word	0x00000001
        /*0494*/ 	.word	0x00000001


	//----- nvinfo : EIATTR_CBANK_PARAM_SIZE
	.align		4
.L_41:
        /*0498*/ 	.byte	0x03, 0x19
        /*049a*/ 	.short	0x0050


	//----- nvinfo : EIATTR_PARAM_CBANK
	.align		4
        /*049c*/ 	.byte	0x04, 0x0a
        /*049e*/ 	.short	(.L_43 - .L_42)
	.align		4
.L_42:
        /*04a0*/ 	.word	index@(.nv.constant0.matmul_kernel)
        /*04a4*/ 	.short	0x0210
        /*04a6*/ 	.short	0x0050


	//----- nvinfo : EIATTR_SW_WAR
	.align		4
.L_43:
        /*04a8*/ 	.byte	0x04, 0x36
        /*04aa*/ 	.short	(.L_45 - .L_44)
.L_44:
        /*04ac*/ 	.word	0x00000008
.L_45:


//--------------------- .nv.callgraph             --------------------------
	.section	.nv.callgraph,"",@"SHT_CUDA_CALLGRAPH"
	.align	4
	.sectionentsize	8
	.align		4
        /*0000*/ 	.word	0x00000000
	.align		4
        /*0004*/ 	.word	0xffffffff
	.align		4
        /*0008*/ 	.word	0x00000000
	.align		4
        /*000c*/ 	.word	0xfffffffe
	.align		4
        /*0010*/ 	.word	0x00000000
	.align		4
        /*0014*/ 	.word	0xfffffffd
	.align		4
        /*0018*/ 	.word	0x00000000
	.align		4
        /*001c*/ 	.word	0xfffffffc


//--------------------- .text.matmul_kernel       --------------------------
	.section	.text.matmul_kernel,"ax",@progbits
	.align	128
        .global         matmul_kernel
        .type           matmul_kernel,@function
        .size           matmul_kernel,(.L_x_3 - matmul_kernel)
        .other          matmul_kernel,@"STO_CUDA_ENTRY STV_DEFAULT"
matmul_kernel:
.text.matmul_kernel:
[----:B------:R-:W1:Y:S08]  /*0000*/  LDC R1, c[0x0][0x28] ;  /* 0x00000a00ff017b82 */ /* 0x000e700000000800 */
[----:B------:R-:W2:Y:S01]  /*0010*/  LDC.64 R188, c[0x0][0x228] ;  /* 0x00008a00ffbc7b82 */ /* 0x000ea20000000a00 */
[----:B------:R-:W3:Y:S01]  /*0020*/  S2R R5, SR_CTAID.X ;  /* 0x0000000000057919 */ /* 0x000ee20000002500 */
[----:B------:R-:W-:Y:S01]  /*0030*/  ULDC.64 UR6, c[0x0][0x210] ;  /* 0x0000840000067ab9 */ /* 0x000fe20000000a00 */
[----:B------:R-:W-:Y:S01]  /*0040*/  UMOV UR8, 0x400 ;  /* 0x0000040000087882 */ /* 0x000fe20000000000 */
[----:B------:R-:W-:Y:S01]  /*0050*/  ULDC.64 UR16, c[0x0][0x208] ;  /* 0x0000820000107ab9 */ /* 0x000fe20000000a00 */
[----:B------:R-:W4:Y:S01]  /*0060*/  S2R R12, SR_TID.X ;  /* 0x00000000000c7919 */ /* 0x000f220000002100 */
[----:B------:R-:W-:Y:S01]  /*0070*/  ULDC UR9, c[0x0][0x240] ;  /* 0x0000900000097ab9 */ /* 0x000fe20000000800 */
[----:B-1----:R-:W-:Y:S01]  /*0080*/  VIADD R1, R1, 0xffffff20 ;  /* 0xffffff2001017836 */ /* 0x002fe20000000000 */
[----:B------:R-:W1:Y:S08]  /*0090*/  S2UR UR4, SR_CgaCtaId ;  /* 0x00000000000479c3 */ /* 0x000e700000008800 */
[----:B------:R-:W5:Y:S01]  /*00a0*/  LDC.64 R158, c[0x0][0x238] ;  /* 0x00008e00ff9e7b82 */ /* 0x000f620000000a00 */
[----:B--2---:R-:W-:Y:S01]  /*00b0*/  VIADD R0, R189, 0x3f ;  /* 0x0000003fbd007836 */ /* 0x004fe20000000000 */
[----:B------:R-:W-:-:S02]  /*00c0*/  IABS R33, R189 ;  /* 0x000000bd00217213 */ /* 0x000fc40000000000 */
[----:B------:R-:W-:Y:S02]  /*00d0*/  IABS R31, R188 ;  /* 0x000000bc001f7213 */ /* 0x000fe40000000000 */
[----:B------:R-:W-:Y:S01]  /*00e0*/  SHF.R.S32.HI R3, RZ, 0x1f, R0 ;  /* 0x0000001fff037819 */ /* 0x000fe20000011400 */
[----:B-1----:R-:W-:-:S03]  /*00f0*/  ULEA UR8, UR4, UR8, 0x18 ;  /* 0x0000000804087291 */ /* 0x002fc6000f8ec03f */
[----:B------:R-:W-:Y:S02]  /*0100*/  LEA.HI R3, R3, R0, RZ, 0x6 ;  /* 0x0000000003037211 */ /* 0x000fe400078f30ff */
[----:B---3--:R-:W-:Y:S01]  /*0110*/  IABS R8, R5 ;  /* 0x0000000500087213 */ /* 0x008fe20000000000 */
[----:B------:R-:W-:Y:S01]  /*0120*/  ULDC.64 UR4, c[0x0][0x218] ;  /* 0x0000860000047ab9 */ /* 0x000fe20000000a00 */
[----:B------:R-:W-:Y:S02]  /*0130*/  SHF.R.S32.HI R3, RZ, 0x6, R3 ;  /* 0x00000006ff037819 */ /* 0x000fe40000011403 */
[----:B----4-:R-:W-:Y:S01]  /*0140*/  LOP3.LUT R236, R12, 0x1f, RZ, 0xc0, !PT ;  /* 0x0000001f0cec7812 */ /* 0x010fe200078ec0ff */
[C---:B-----5:R-:W-:Y:S02]  /*0150*/  IMAD.SHL.U32 R239, R158.reuse, 0x2, RZ ;  /* 0x000000029eef7824 */ /* 0x060fe400078e00ff */
[----:B------:R-:W-:Y:S02]  /*0160*/  IMAD.SHL.U32 R4, R3, 0x8, RZ ;  /* 0x0000000803047824 */ /* 0x000fe400078e00ff */
[----:B------:R-:W-:-:S02]  /*0170*/  IMAD R235, R158, 0x3, RZ ;  /* 0x000000039eeb7824 */ /* 0x000fc400078e02ff */
[C---:B------:R-:W-:Y:S01]  /*0180*/  IMAD.SHL.U32 R222, R158.reuse, 0x4, RZ ;  /* 0x000000049ede7824 */ /* 0x040fe200078e00ff */
[-C--:B------:R-:W-:Y:S01]  /*0190*/  IABS R7, R4.reuse ;  /* 0x0000000400077213 */ /* 0x080fe20000000000 */
[C---:B------:R-:W-:Y:S01]  /*01a0*/  IMAD R234, R158.reuse, 0x5, RZ ;  /* 0x000000059eea7824 */ /* 0x040fe200078e02ff */
[----:B------:R-:W-:Y:S01]  /*01b0*/  IABS R10, R4 ;  /* 0x00000004000a7213 */ /* 0x000fe20000000000 */
[C---:B------:R-:W-:Y:S01]  /*01c0*/  IMAD R231, R158.reuse, 0x6, RZ ;  /* 0x000000069ee77824 */ /* 0x040fe200078e02ff */
[----:B------:R-:W1:Y:S01]  /*01d0*/  I2F.RP R0, R7 ;  /* 0x0000000700007306 */ /* 0x000e620000209400 */
[C---:B------:R-:W-:Y:S02]  /*01e0*/  IMAD R230, R158.reuse, 0x7, RZ ;  /* 0x000000079ee67824 */ /* 0x040fe400078e02ff */
[C---:B------:R-:W-:Y:S02]  /*01f0*/  IMAD.SHL.U32 R227, R158.reuse, 0x8, RZ ;  /* 0x000000089ee37824 */ /* 0x040fe400078e00ff */
[----:B------:R-:W-:-:S02]  /*0200*/  IMAD R226, R158, 0x9, RZ ;  /* 0x000000099ee27824 */ /* 0x000fc400078e02ff */
[C---:B------:R-:W-:Y:S02]  /*0210*/  IMAD R223, R158.reuse, 0xa, RZ ;  /* 0x0000000a9edf7824 */ /* 0x040fe400078e02ff */
[C---:B------:R-:W-:Y:S02]  /*0220*/  IMAD R225, R158.reuse, 0xb, RZ ;  /* 0x0000000b9ee17824 */ /* 0x040fe400078e02ff */
[C---:B------:R-:W-:Y:S02]  /*0230*/  IMAD R229, R158.reuse, 0xc, RZ ;  /* 0x0000000c9ee57824 */ /* 0x040fe400078e02ff */
[C---:B------:R-:W-:Y:S01]  /*0240*/  IMAD R233, R158.reuse, 0xd, RZ ;  /* 0x0000000d9ee97824 */ /* 0x040fe200078e02ff */
[----:B-1----:R-:W1:Y:S01]  /*0250*/  MUFU.RCP R0, R0 ;  /* 0x0000000000007308 */ /* 0x002e620000001000 */
[C---:B------:R-:W-:Y:S02]  /*0260*/  IMAD R237, R158.reuse, 0xe, RZ ;  /* 0x0000000e9eed7824 */ /* 0x040fe400078e02ff */
[----:B------:R-:W-:-:S02]  /*0270*/  IMAD R214, R158, 0xf, RZ ;  /* 0x0000000f9ed67824 */ /* 0x000fc400078e02ff */
[C---:B------:R-:W-:Y:S02]  /*0280*/  IMAD.SHL.U32 R213, R158.reuse, 0x10, RZ ;  /* 0x000000109ed57824 */ /* 0x040fe400078e00ff */
[C---:B------:R-:W-:Y:S02]  /*0290*/  IMAD R212, R158.reuse, 0x11, RZ ;  /* 0x000000119ed47824 */ /* 0x040fe400078e02ff */
[C---:B------:R-:W-:Y:S02]  /*02a0*/  IMAD R195, R158.reuse, 0x12, RZ ;  /* 0x000000129ec37824 */ /* 0x040fe400078e02ff */
[C---:B------:R-:W-:Y:S02]  /*02b0*/  IMAD R194, R158.reuse, 0x13, RZ ;  /* 0x000000139ec27824 */ /* 0x040fe400078e02ff */
[C---:B------:R-:W-:Y:S02]  /*02c0*/  IMAD R193, R158.reuse, 0x14, RZ ;  /* 0x000000149ec17824 */ /* 0x040fe400078e02ff */
[----:B------:R-:W-:-:S02]  /*02d0*/  IMAD R192, R158, 0x15, RZ ;  /* 0x000000159ec07824 */ /* 0x000fc400078e02ff */
[----:B-1----:R-:W-:Y:S02]  /*02e0*/  VIADD R2, R0, 0xffffffe ;  /* 0x0ffffffe00027836 */ /* 0x002fe40000000000 */
[----:B------:R-:W-:Y:S02]  /*02f0*/  IMAD.MOV R0, RZ, RZ, -R10 ;  /* 0x000000ffff007224 */ /* 0x000fe400078e0a0a */
[----:B------:R1:W2:Y:S01]  /*0300*/  F2I.FTZ.U32.TRUNC.NTZ R3, R2 ;  /* 0x0000000200037305 */ /* 0x0002a2000021f000 */
[C---:B------:R-:W-:Y:S02]  /*0310*/  IMAD R191, R158.reuse, 0x16, RZ ;  /* 0x000000169ebf7824 */ /* 0x040fe400078e02ff */
[C---:B------:R-:W-:Y:S02]  /*0320*/  IMAD R190, R158.reuse, 0x17, RZ ;  /* 0x000000179ebe7824 */ /* 0x040fe400078e02ff */
[C---:B------:R-:W-:Y:S02]  /*0330*/  IMAD R187, R158.reuse, 0x18, RZ ;  /* 0x000000189ebb7824 */ /* 0x040fe400078e02ff */
[----:B------:R-:W-:-:S02]  /*0340*/  IMAD R185, R158, 0x19, RZ ;  /* 0x000000199eb97824 */ /* 0x000fc400078e02ff */
[----:B-1----:R-:W-:Y:S02]  /*0350*/  IMAD.MOV.U32 R2, RZ, RZ, RZ ;  /* 0x000000ffff027224 */ /* 0x002fe400078e00ff */
[C---:B------:R-:W-:Y:S02]  /*0360*/  IMAD R184, R158.reuse, 0x1a, RZ ;  /* 0x0000001a9eb87824 */ /* 0x040fe400078e02ff */
[C---:B------:R-:W-:Y:S02]  /*0370*/  IMAD R183, R158.reuse, 0x1b, RZ ;  /* 0x0000001b9eb77824 */ /* 0x040fe400078e02ff */
[----:B--2---:R-:W-:Y:S02]  /*0380*/  IMAD.MOV R6, RZ, RZ, -R3 ;  /* 0x000000ffff067224 */ /* 0x004fe400078e0a03 */
[----:B------:R-:W-:Y:S02]  /*0390*/  IMAD R181, R158, 0x1c, RZ ;  /* 0x0000001c9eb57824 */ /* 0x000fe400078e02ff */
[----:B------:R-:W-:-:S02]  /*03a0*/  IMAD R9, R6, R7, RZ ;  /* 0x0000000706097224 */ /* 0x000fc400078e02ff */
[----:B------:R-:W-:Y:S02]  /*03b0*/  IMAD.MOV.U32 R6, RZ, RZ, R8 ;  /* 0x000000ffff067224 */ /* 0x000fe400078e0008 */
[----:B------:R-:W-:-:S04]  /*03c0*/  IMAD.HI.U32 R3, R3, R9, R2 ;  /* 0x0000000903037227 */ /* 0x000fc800078e0002 */
[----:B------:R-:W-:Y:S02]  /*03d0*/  IMAD R180, R158, 0x1d, RZ ;  /* 0x0000001d9eb47824 */ /* 0x000fe400078e02ff */
[----:B------:R-:W-:-:S04]  /*03e0*/  IMAD.HI.U32 R3, R3, R6, RZ ;  /* 0x0000000603037227 */ /* 0x000fc800078e00ff */
[----:B------:R-:W-:Y:S02]  /*03f0*/  IMAD R0, R3, R0, R6 ;  /* 0x0000000003007224 */ /* 0x000fe400078e0206 */
[C---:B------:R-:W-:Y:S02]  /*0400*/  IMAD R178, R158.reuse, 0x1e, RZ ;  /* 0x0000001e9eb27824 */ /* 0x040fe400078e02ff */
[----:B------:R-:W-:Y:S01]  /*0410*/  IMAD R177, R158, 0x1f, RZ ;  /* 0x0000001f9eb17824 */ /* 0x000fe200078e02ff */
[----:B------:R-:W-:-:S13]  /*0420*/  ISETP.GT.U32.AND P1, PT, R7, R0, PT ;  /* 0x000000000700720c */ /* 0x000fda0003f24070 */
[----:B------:R-:W-:Y:S02]  /*0430*/  @!P1 IMAD.IADD R0, R0, 0x1, -R7 ;  /* 0x0000000100009824 */ /* 0x000fe400078e0a07 */
[----:B------:R-:W-:Y:S01]  /*0440*/  @!P1 VIADD R3, R3, 0x1 ;  /* 0x0000000103039836 */ /* 0x000fe20000000000 */
[----:B------:R-:W-:Y:S02]  /*0450*/  ISETP.NE.AND P1, PT, R4, RZ, PT ;  /* 0x000000ff0400720c */ /* 0x000fe40003f25270 */
[----:B------:R-:W-:Y:S02]  /*0460*/  ISETP.GE.U32.AND P0, PT, R0, R7, PT ;  /* 0x000000070000720c */ /* 0x000fe40003f06070 */
[----:B------:R-:W-:-:S04]  /*0470*/  LOP3.LUT R0, R5, R4, RZ, 0x3c, !PT ;  /* 0x0000000405007212 */ /* 0x000fc800078e3cff */
[----:B------:R-:W-:Y:S01]  /*0480*/  ISETP.GE.AND P2, PT, R0, RZ, PT ;  /* 0x000000ff0000720c */ /* 0x000fe20003f46270 */
[----:B------:R-:W-:-:S06]  /*0490*/  VIADD R0, R188, 0xff ;  /* 0x000000ffbc007836 */ /* 0x000fcc0000000000 */
[----:B------:R-:W-:-:S04]  /*04a0*/  @P0 VIADD R3, R3, 0x1 ;  /* 0x0000000103030836 */ /* 0x000fc80000000000 */
[----:B------:R-:W-:Y:S01]  /*04b0*/  IMAD.MOV.U32 R2, RZ, RZ, R3 ;  /* 0x000000ffff027224 */ /* 0x000fe200078e0003 */
[----:B------:R-:W-:-:S03]  /*04c0*/  SHF.R.S32.HI R3, RZ, 0x1f, R0 ;  /* 0x0000001fff037819 */ /* 0x000fc60000011400 */
[----:B------:R-:W-:Y:S01]  /*04d0*/  @!P2 IMAD.MOV R2, RZ, RZ, -R2 ;  /* 0x000000ffff02a224 */ /* 0x000fe200078e0a02 */
[----:B------:R-:W-:Y:S02]  /*04e0*/  @!P1 LOP3.LUT R2, RZ, R4, RZ, 0x33, !PT ;  /* 0x00000004ff029212 */ /* 0x000fe400078e33ff */
[----:B------:R-:W-:-:S03]  /*04f0*/  LEA.HI R3, R3, R0, RZ, 0x8 ;  /* 0x0000000003037211 */ /* 0x000fc600078f40ff */
[----:B------:R-:W-:Y:S02]  /*0500*/  IMAD.SHL.U32 R10, R2, 0x8, RZ ;  /* 0x00000008020a7824 */ /* 0x000fe400078e00ff */
[----:B------:R-:W-:-:S03]  /*0510*/  IMAD.MOV R2, RZ, RZ, -R2 ;  /* 0x000000ffff027224 */ /* 0x000fc600078e0a02 */
[----:B------:R-:W-:Y:S01]  /*0520*/  LEA.HI.SX32 R3, R3, -R10, 0x18 ;  /* 0x8000000a03037211 */ /* 0x000fe200078fc2ff */
[----:B------:R-:W-:Y:S02]  /*0530*/  IMAD R14, R4, R2, R5 ;  /* 0x00000002040e7224 */ /* 0x000fe400078e0205 */
[----:B------:R-:W-:Y:S01]  /*0540*/  IMAD.MOV.U32 R2, RZ, RZ, RZ ;  /* 0x000000ffff027224 */ /* 0x000fe200078e00ff */
[----:B------:R-:W-:Y:S02]  /*0550*/  VIMNMX R11, R3, 0x8, PT ;  /* 0x00000008030b7848 */ /* 0x000fe40003fe0100 */
[----:B------:R-:W-:Y:S02]  /*0560*/  IABS R4, R14 ;  /* 0x0000000e00047213 */ /* 0x000fe40000000000 */
[----:B------:R-:W-:-:S04]  /*0570*/  IABS R7, R11 ;  /* 0x0000000b00077213 */ /* 0x000fc80000000000 */
[----:B------:R-:W1:Y:S08]  /*0580*/  I2F.RP R0, R7 ;  /* 0x0000000700007306 */ /* 0x000e700000209400 */
[----:B-1----:R-:W1:Y:S02]  /*0590*/  MUFU.RCP R0, R0 ;  /* 0x0000000000007308 */ /* 0x002e640000001000 */
[----:B-1----:R-:W-:-:S06]  /*05a0*/  VIADD R3, R0, 0xffffffe ;  /* 0x0ffffffe00037836 */ /* 0x002fcc0000000000 */
[----:B------:R-:W1:Y:S02]  /*05b0*/  F2I.FTZ.U32.TRUNC.NTZ R3, R3 ;  /* 0x0000000300037305 */ /* 0x000e64000021f000 */
[----:B-1----:R-:W-:-:S04]  /*05c0*/  IMAD.MOV R6, RZ, RZ, -R3 ;  /* 0x000000ffff067224 */ /* 0x002fc800078e0a03 */
[----:B------:R-:W-:Y:S01]  /*05d0*/  IMAD R5, R6, R7, RZ ;  /* 0x0000000706057224 */ /* 0x000fe200078e02ff */
[----:B------:R-:W-:-:S03]  /*05e0*/  IABS R6, R11 ;  /* 0x0000000b00067213 */ /* 0x000fc60000000000 */
[----:B------:R-:W-:-:S04]  /*05f0*/  IMAD.HI.U32 R2, R3, R5, R2 ;  /* 0x0000000503027227 */ /* 0x000fc800078e0002 */
[----:B------:R-:W-:Y:S02]  /*0600*/  IMAD.MOV.U32 R3, RZ, RZ, R4 ;  /* 0x000000ffff037224 */ /* 0x000fe400078e0004 */
[----:B------:R-:W-:Y:S02]  /*0610*/  IMAD.MOV R0, RZ, RZ, -R6 ;  /* 0x000000ffff007224 */ /* 0x000fe400078e0a06 */
[----:B------:R-:W-:Y:S01]  /*0620*/  IMAD.HI.U32 R2, R2, R3, RZ ;  /* 0x0000000302027227 */ /* 0x000fe200078e00ff */
[----:B------:R-:W1:Y:S03]  /*0630*/  I2F.RP R6, R33 ;  /* 0x0000002100067306 */ /* 0x000e660000209400 */
[----:B------:R-:W-:-:S05]  /*0640*/  IMAD R0, R2, R0, R3 ;  /* 0x0000000002007224 */ /* 0x000fca00078e0203 */
[----:B------:R-:W-:Y:S01]  /*0650*/  ISETP.GT.U32.AND P1, PT, R7, R0, PT ;  /* 0x000000000700720c */ /* 0x000fe20003f24070 */
[----:B------:R-:W2:Y:S08]  /*0660*/  I2F.RP R3, R31 ;  /* 0x0000001f00037306 */ /* 0x000eb00000209400 */
[----:B-1----:R-:W1:Y:S04]  /*0670*/  MUFU.RCP R6, R6 ;  /* 0x0000000600067308 */ /* 0x002e680000001000 */
[----:B------:R-:W-:-:S02]  /*0680*/  @!P1 IMAD.IADD R0, R0, 0x1, -R7 ;  /* 0x0000000100009824 */ /* 0x000fc400078e0a07 */
[----:B------:R-:W-:Y:S01]  /*0690*/  @!P1 VIADD R2, R2, 0x1 ;  /* 0x0000000102029836 */ /* 0x000fe20000000000 */
[----:B------:R-:W-:Y:S01]  /*06a0*/  ISETP.NE.AND P1, PT, R11, RZ, PT ;  /* 0x000000ff0b00720c */ /* 0x000fe20003f25270 */
[----:B--2---:R-:W2:Y:S01]  /*06b0*/  MUFU.RCP R3, R3 ;  /* 0x0000000300037308 */ /* 0x004ea20000001000 */
[----:B------:R-:W-:Y:S02]  /*06c0*/  ISETP.GE.U32.AND P0, PT, R0, R7, PT ;  /* 0x000000070000720c */ /* 0x000fe40003f06070 */
[----:B------:R-:W-:Y:S02]  /*06d0*/  LOP3.LUT R0, R14, R11, RZ, 0x3c, !PT ;  /* 0x0000000b0e007212 */ /* 0x000fe400078e3cff */
[----:B------:R-:W-:Y:S02]  /*06e0*/  SHF.R.U32.HI R7, RZ, 0x5, R12 ;  /* 0x00000005ff077819 */ /* 0x000fe4000001160c */
[----:B------:R-:W-:Y:S01]  /*06f0*/  ISETP.GE.AND P2, PT, R0, RZ, PT ;  /* 0x000000ff0000720c */ /* 0x000fe20003f46270 */
[----:B-1----:R-:W-:Y:S01]  /*0700*/  VIADD R4, R6, 0xffffffe ;  /* 0x0ffffffe06047836 */ /* 0x002fe20000000000 */
[----:B------:R-:W-:-:S03]  /*0710*/  SGXT.U32 R7, R7, 0x2 ;  /* 0x000000020707781a */ /* 0x000fc60000000000 */
[----:B------:R-:W1:Y:S02]  /*0720*/  F2I.FTZ.U32.TRUNC.NTZ R5, R4 ;  /* 0x0000000400057305 */ /* 0x000e64000021f000 */
[----:B------:R-:W-:-:S04]  /*0730*/  @P0 VIADD R2, R2, 0x1 ;  /* 0x0000000102020836 */ /* 0x000fc80000000000 */
[----:B------:R-:W-:Y:S02]  /*0740*/  IMAD.MOV.U32 R13, RZ, RZ, R2 ;  /* 0x000000ffff0d7224 */ /* 0x000fe400078e0002 */
[----:B--2---:R-:W-:Y:S02]  /*0750*/  VIADD R2, R3, 0xffffffe ;  /* 0x0ffffffe03027836 */ /* 0x004fe40000000000 */
[----:B------:R-:W-:Y:S01]  /*0760*/  @!P2 IMAD.MOV R13, RZ, RZ, -R13 ;  /* 0x000000ffff0da224 */ /* 0x000fe200078e0a0d */
[----:B------:R-:W-:Y:S01]  /*0770*/  @!P1 LOP3.LUT R13, RZ, R11, RZ, 0x33, !PT ;  /* 0x0000000bff0d9212 */ /* 0x000fe200078e33ff */
[----:B------:R-:W2:Y:S01]  /*0780*/  F2I.FTZ.U32.TRUNC.NTZ R3, R2 ;  /* 0x0000000200037305 */ /* 0x000ea2000021f000 */
[----:B-1----:R-:W-:-:S03]  /*0790*/  IMAD.MOV R4, RZ, RZ, -R5 ;  /* 0x000000ffff047224 */ /* 0x002fc600078e0a05 */
[----:B------:R-:W-:Y:S02]  /*07a0*/  IMAD.SHL.U32 R0, R13, 0x40, RZ ;  /* 0x000000400d007824 */ /* 0x000fe400078e00ff */
[----:B------:R-:W-:Y:S02]  /*07b0*/  IMAD R9, R4, R33, RZ ;  /* 0x0000002104097224 */ /* 0x000fe400078e02ff */
[----:B------:R-:W-:Y:S01]  /*07c0*/  IMAD.MOV.U32 R4, RZ, RZ, RZ ;  /* 0x000000ffff047224 */ /* 0x000fe200078e00ff */
[----:B------:R-:W-:-:S03]  /*07d0*/  LOP3.LUT R7, R0, R7, RZ, 0xfc, !PT ;  /* 0x0000000700077212 */ /* 0x000fc600078efcff */
[----:B------:R-:W-:Y:S01]  /*07e0*/  IMAD.HI.U32 R6, R5, R9, R4 ;  /* 0x0000000905067227 */ /* 0x000fe200078e0004 */
[----:B------:R-:W-:Y:S02]  /*07f0*/  IABS R8, R7 ;  /* 0x0000000700087213 */ /* 0x000fe40000000000 */
[C---:B------:R-:W-:Y:S01]  /*0800*/  LOP3.LUT R21, R7.reuse, 0x3c, RZ, 0xfc, !PT ;  /* 0x0000003c07157812 */ /* 0x040fe200078efcff */
[----:B--2---:R-:W-:Y:S01]  /*0810*/  IMAD.MOV R2, RZ, RZ, -R3 ;  /* 0x000000ffff027224 */ /* 0x004fe200078e0a03 */
[C---:B------:R-:W-:Y:S01]  /*0820*/  LOP3.LUT R16, R7.reuse, 0x4, RZ, 0xfc, !PT ;  /* 0x0000000407107812 */ /* 0x040fe200078efcff */
[----:B------:R-:W-:Y:S01]  /*0830*/  IMAD.MOV R4, RZ, RZ, -R13 ;  /* 0x000000ffff047224 */ /* 0x000fe200078e0a0d */
[C---:B------:R-:W-:Y:S01]  /*0840*/  LOP3.LUT R17, R7.reuse, 0x8, RZ, 0xfc, !PT ;  /* 0x0000000807117812 */ /* 0x040fe200078efcff */
[----:B------:R-:W-:Y:S01]  /*0850*/  IMAD.HI.U32 R5, R6, R8, RZ ;  /* 0x0000000806057227 */ /* 0x000fe200078e00ff */
[C---:B------:R-:W-:Y:S02]  /*0860*/  LOP3.LUT R19, R7.reuse, 0xc, RZ, 0xfc, !PT ;  /* 0x0000000c07137812 */ /* 0x040fe400078efcff */
[----:B------:R-:W-:Y:S01]  /*0870*/  LOP3.LUT R20, R7, 0x10, RZ, 0xfc, !PT ;  /* 0x0000001007147812 */ /* 0x000fe200078efcff */
[----:B------:R-:W-:Y:S01]  /*0880*/  IMAD R9, R2, R31, RZ ;  /* 0x0000001f02097224 */ /* 0x000fe200078e02ff */
[----:B------:R-:W-:Y:S01]  /*0890*/  IABS R13, R17 ;  /* 0x00000011000d7213 */ /* 0x000fe20000000000 */
[----:B------:R-:W-:Y:S01]  /*08a0*/  IMAD.MOV.U32 R2, RZ, RZ, RZ ;  /* 0x000000ffff027224 */ /* 0x000fe200078e00ff */
[----:B------:R-:W-:Y:S01]  /*08b0*/  IABS R15, R20 ;  /* 0x00000014000f7213 */ /* 0x000fe20000000000 */
[----:B------:R-:W-:Y:S01]  /*08c0*/  IMAD R4, R11, R4, R14 ;  /* 0x000000040b047224 */ /* 0x000fe200078e020e */
[----:B------:R-:W-:Y:S01]  /*08d0*/  IABS R11, R21 ;  /* 0x00000015000b7213 */ /* 0x000fe20000000000 */
[----:B------:R-:W-:Y:S01]  /*08e0*/  IMAD.MOV R5, RZ, RZ, -R5 ;  /* 0x000000ffff057224 */ /* 0x000fe200078e0a05 */
[----:B------:R-:W-:Y:S01]  /*08f0*/  IABS R14, R19 ;  /* 0x00000013000e7213 */ /* 0x000fe20000000000 */
[----:B------:R-:W-:Y:S01]  /*0900*/  IMAD.HI.U32 R2, R3, R9, R2 ;  /* 0x0000000903027227 */ /* 0x000fe200078e0002 */
[----:B------:R-:W-:-:S02]  /*0910*/  ISETP.GE.AND P6, PT, R7, RZ, PT ;  /* 0x000000ff0700720c */ /* 0x000fc40003fc6270 */
[----:B------:R-:W-:Y:S01]  /*0920*/  ISETP.GE.AND P5, PT, R16, RZ, PT ;  /* 0x000000ff1000720c */ /* 0x000fe20003fa6270 */
[----:B------:R-:W-:Y:S01]  /*0930*/  IMAD.IADD R3, R10, 0x1, R4 ;  /* 0x000000010a037824 */ /* 0x000fe200078e0204 */
[----:B------:R-:W-:Y:S01]  /*0940*/  IABS R10, R16 ;  /* 0x00000010000a7213 */ /* 0x000fe20000000000 */
[----:B------:R-:W-:Y:S01]  /*0950*/  IMAD R4, R33, R5, R8 ;  /* 0x0000000521047224 */ /* 0x000fe200078e0208 */
[----:B------:R-:W-:Y:S01]  /*0960*/  ISETP.GE.AND P4, PT, R17, RZ, PT ;  /* 0x000000ff1100720c */ /* 0x000fe20003f86270 */
[C---:B------:R-:W-:Y:S01]  /*0970*/  IMAD.HI.U32 R5, R6.reuse, R11, RZ ;  /* 0x0000000b06057227 */ /* 0x040fe200078e00ff */
[----:B------:R-:W-:Y:S02]  /*0980*/  LOP3.LUT R17, R7, 0x18, RZ, 0xfc, !PT ;  /* 0x0000001807117812 */ /* 0x000fe400078efcff */
[----:B------:R-:W-:Y:S01]  /*0990*/  ISETP.GT.U32.AND P1, PT, R33, R4, PT ;  /* 0x000000042100720c */ /* 0x000fe20003f24070 */
[----:B------:R-:W-:Y:S01]  /*09a0*/  IMAD.MOV R8, RZ, RZ, -R5 ;  /* 0x000000ffff087224 */ /* 0x000fe200078e0a05 */
[----:B------:R-:W-:Y:S01]  /*09b0*/  IABS R18, R17 ;  /* 0x0000001100127213 */ /* 0x000fe20000000000 */
[----:B------:R-:W-:Y:S01]  /*09c0*/  IMAD.HI.U32 R5, R6, R10, RZ ;  /* 0x0000000a06057227 */ /* 0x000fe200078e00ff */
[----:B------:R-:W-:-:S02]  /*09d0*/  LOP3.LUT R25, R7, 0x20, RZ, 0xfc, !PT ;  /* 0x0000002007197812 */ /* 0x000fc400078efcff */
[C---:B------:R-:W-:Y:S01]  /*09e0*/  LOP3.LUT R32, R7.reuse, 0x24, RZ, 0xfc, !PT ;  /* 0x0000002407207812 */ /* 0x040fe200078efcff */
[----:B------:R-:W-:Y:S01]  /*09f0*/  IMAD.MOV R5, RZ, RZ, -R5 ;  /* 0x000000ffff057224 */ /* 0x000fe200078e0a05 */
[----:B------:R-:W-:Y:S01]  /*0a00*/  LOP3.LUT R34, R7, 0x28, RZ, 0xfc, !PT ;  /* 0x0000002807227812 */ /* 0x000fe200078efcff */
[C---:B------:R-:W-:Y:S01]  /*0a10*/  IMAD R11, R33.reuse, R8, R11 ;  /* 0x00000008210b7224 */ /* 0x040fe200078e020b */
[----:B------:R-:W-:Y:S01]  /*0a20*/  IABS R22, R32 ;  /* 0x0000002000167213 */ /* 0x000fe20000000000 */
[----:B------:R-:W-:Y:S01]  /*0a30*/  IMAD R5, R33, R5, R10 ;  /* 0x0000000521057224 */ /* 0x000fe200078e020a */
[----:B------:R-:W-:Y:S01]  /*0a40*/  LOP3.LUT R35, R7, 0x2c, RZ, 0xfc, !PT ;  /* 0x0000002c07237812 */ /* 0x000fe200078efcff */
[----:B------:R-:W-:Y:S01]  /*0a50*/  @!P1 IMAD.IADD R4, R4, 0x1, -R33 ;  /* 0x0000000104049824 */ /* 0x000fe200078e0a21 */
[C---:B------:R-:W-:Y:S01]  /*0a60*/  ISETP.GT.U32.AND P2, PT, R33.reuse, R11, PT ;  /* 0x0000000b2100720c */ /* 0x040fe20003f44070 */
[----:B------:R-:W-:Y:S01]  /*0a70*/  IMAD.HI.U32 R8, R6, R13, RZ ;  /* 0x0000000d06087227 */ /* 0x000fe200078e00ff */
[----:B------:R-:W-:-:S02]  /*0a80*/  ISETP.GT.U32.AND P0, PT, R33, R5, PT ;  /* 0x000000052100720c */ /* 0x000fc40003f04070 */
[----:B------:R-:W-:Y:S01]  /*0a90*/  ISETP.GT.U32.AND P1, PT, R33, R4, PT ;  /* 0x000000042100720c */ /* 0x000fe20003f24070 */
[C---:B------:R-:W-:Y:S01]  /*0aa0*/  IMAD.HI.U32 R9, R6.reuse, R14, RZ ;  /* 0x0000000e06097227 */ /* 0x040fe200078e00ff */
[----:B------:R-:W-:Y:S02]  /*0ab0*/  IABS R23, R34 ;  /* 0x0000002200177213 */ /* 0x000fe40000000000 */
[----:B------:R-:W-:Y:S01]  /*0ac0*/  IABS R24, R35 ;  /* 0x0000002300187213 */ /* 0x000fe20000000000 */
[----:B------:R-:W-:Y:S01]  /*0ad0*/  IMAD.HI.U32 R10, R6, R15, RZ ;  /* 0x0000000f060a7227 */ /* 0x000fe200078e00ff */
[C---:B------:R-:W-:Y:S02]  /*0ae0*/  LOP3.LUT R36, R7.reuse, 0x30, RZ, 0xfc, !PT ;  /* 0x0000003007247812 */ /* 0x040fe400078efcff */
[----:B------:R-:W-:Y:S01]  /*0af0*/  LOP3.LUT R37, R7, 0x34, RZ, 0xfc, !PT ;  /* 0x0000003407257812 */ /* 0x000fe200078efcff */
[----:B------:R-:W-:Y:S01]  /*0b00*/  @!P2 IMAD.IADD R11, R11, 0x1, -R33 ;  /* 0x000000010b0ba824 */ /* 0x000fe200078e0a21 */
[----:B------:R-:W-:Y:S01]  /*0b10*/  IABS R26, R36 ;  /* 0x00000024001a7213 */ /* 0x000fe20000000000 */
[----:B------:R-:W-:Y:S01]  /*0b20*/  IMAD.MOV R8, RZ, RZ, -R8 ;  /* 0x000000ffff087224 */ /* 0x000fe200078e0a08 */
[----:B------:R-:W-:Y:S01]  /*0b30*/  IABS R27, R37 ;  /* 0x00000025001b7213 */ /* 0x000fe20000000000 */
[----:B------:R-:W-:Y:S01]  /*0b40*/  IMAD.MOV R9, RZ, RZ, -R9 ;  /* 0x000000ffff097224 */ /* 0x000fe200078e0a09 */
[----:B------:R-:W-:Y:S01]  /*0b50*/  ISETP.GT.U32.AND P2, PT, R33, R11, PT ;  /* 0x0000000b2100720c */ /* 0x000fe20003f44070 */
[----:B------:R-:W-:Y:S01]  /*0b60*/  @!P0 IMAD.IADD R5, R5, 0x1, -R33 ;  /* 0x0000000105058824 */ /* 0x000fe200078e0a21 */
[----:B------:R-:W-:Y:S01]  /*0b70*/  LOP3.LUT R30, R7, 0x38, RZ, 0xfc, !PT ;  /* 0x00000038071e7812 */ /* 0x000fe200078efcff */
[----:B------:R-:W-:-:S02]  /*0b80*/  IMAD.MOV R10, RZ, RZ, -R10 ;  /* 0x000000ffff0a7224 */ /* 0x000fc400078e0a0a */
[----:B------:R-:W-:Y:S01]  /*0b90*/  IMAD R8, R33, R8, R13 ;  /* 0x0000000821087224 */ /* 0x000fe200078e020d */
[----:B------:R-:W-:Y:S01]  /*0ba0*/  LOP3.LUT R13, R7, 0x14, RZ, 0xfc, !PT ;  /* 0x00000014070d7812 */ /* 0x000fe200078efcff */
[C---:B------:R-:W-:Y:S01]  /*0bb0*/  IMAD R9, R33.reuse, R9, R14 ;  /* 0x0000000921097224 */ /* 0x040fe200078e020e */
[C---:B------:R-:W-:Y:S01]  /*0bc0*/  ISETP.GT.U32.AND P3, PT, R33.reuse, R5, PT ;  /* 0x000000052100720c */ /* 0x040fe20003f64070 */
[----:B------:R-:W-:Y:S01]  /*0bd0*/  @!P1 IMAD.IADD R4, R4, 0x1, -R33 ;  /* 0x0000000104049824 */ /* 0x000fe200078e0a21 */
[----:B------:R-:W-:Y:S01]  /*0be0*/  IABS R16, R13 ;  /* 0x0000000d00107213 */ /* 0x000fe20000000000 */
[C---:B------:R-:W-:Y:S01]  /*0bf0*/  IMAD R14, R33.reuse, R10, R15 ;  /* 0x0000000a210e7224 */ /* 0x040fe200078e020f */
[C---:B------:R-:W-:Y:S01]  /*0c00*/  ISETP.GT.U32.AND P1, PT, R33.reuse, R9, PT ;  /* 0x000000092100720c */ /* 0x040fe20003f24070 */
[----:B------:R-:W-:Y:S01]  /*0c10*/  IMAD.MOV.U32 R15, RZ, RZ, R4 ;  /* 0x000000ffff0f7224 */ /* 0x000fe200078e0004 */
[----:B------:R-:W-:Y:S01]  /*0c20*/  ISETP.GT.U32.AND P0, PT, R33, R8, PT ;  /* 0x000000082100720c */ /* 0x000fe20003f04070 */
[----:B------:R-:W-:Y:S01]  /*0c30*/  IMAD.HI.U32 R10, R6, R16, RZ ;  /* 0x00000010060a7227 */ /* 0x000fe200078e00ff */
[----:B------:R-:W-:-:S03]  /*0c40*/  IABS R28, R30 ;  /* 0x0000001e001c7213 */ /* 0x000fc60000000000 */
[----:B------:R-:W-:Y:S01]  /*0c50*/  @!P6 IMAD.MOV R15, RZ, RZ, -R15 ;  /* 0x000000ffff0fe224 */ /* 0x000fe200078e0a0f */
[----:B------:R-:W-:Y:S01]  /*0c60*/  ISETP.GT.U32.AND P6, PT, R33, R14, PT ;  /* 0x0000000e2100720c */ /* 0x000fe20003fc4070 */
[--C-:B------:R-:W-:Y:S01]  /*0c70*/  @!P2 IMAD.IADD R11, R11, 0x1, -R33.reuse ;  /* 0x000000010b0ba824 */ /* 0x100fe200078e0a21 */
[----:B------:R-:W-:Y:S01]  /*0c80*/  ISETP.GE.AND P2, PT, R21, RZ, PT ;  /* 0x000000ff1500720c */ /* 0x000fe20003f46270 */
[----:B------:R-:W-:Y:S01]  /*0c90*/  IMAD.MOV R10, RZ, RZ, -R10 ;  /* 0x000000ffff0a7224 */ /* 0x000fe200078e0a0a */
[----:B------:R-:W-:Y:S01]  /*0ca0*/  IABS R21, R25 ;  /* 0x0000001900157213 */ /* 0x000fe20000000000 */
[----:B------:R-:W-:Y:S01]  /*0cb0*/  @!P3 IMAD.IADD R5, R5, 0x1, -R33 ;  /* 0x000000010505b824 */ /* 0x000fe200078e0a21 */
[----:B------:R-:W-:Y:S01]  /*0cc0*/  ISETP.GE.AND P3, PT, R19, RZ, PT ;  /* 0x000000ff1300720c */ /* 0x000fe20003f66270 */
[----:B------:R-:W-:Y:S01]  /*0cd0*/  IMAD.MOV.U32 R29, RZ, RZ, R11 ;  /* 0x000000ffff1d7224 */ /* 0x000fe200078e000b */
[----:B------:R-:W-:Y:S01]  /*0ce0*/  LOP3.LUT R19, R7, 0x1c, RZ, 0xfc, !PT ;  /* 0x0000001c07137812 */ /* 0x000fe200078efcff */
[----:B------:R-:W-:-:S02]  /*0cf0*/  IMAD R16, R33, R10, R16 ;  /* 0x0000000a21107224 */ /* 0x000fc400078e0210 */
[----:B------:R-:W-:Y:S02]  /*0d00*/  @!P1 IMAD.IADD R9, R9, 0x1, -R33 ;  /* 0x0000000109099824 */ /* 0x000fe400078e0a21 */
[----:B------:R-:W-:Y:S02]  /*0d10*/  IMAD.MOV.U32 R11, RZ, RZ, R5 ;  /* 0x000000ffff0b7224 */ /* 0x000fe400078e0005 */
[----:B------:R-:W-:Y:S01]  /*0d20*/  @!P6 IMAD.IADD R14, R14, 0x1, -R33 ;  /* 0x000000010e0ee824 */ /* 0x000fe200078e0a21 */
[C---:B------:R-:W-:Y:S01]  /*0d30*/  ISETP.GT.U32.AND P6, PT, R33.reuse, R9, PT ;  /* 0x000000092100720c */ /* 0x040fe20003fc4070 */
[----:B------:R-:W-:Y:S01]  /*0d40*/  @!P5 IMAD.MOV R11, RZ, RZ, -R11 ;  /* 0x000000ffff0bd224 */ /* 0x000fe200078e0a0b */
[----:B------:R-:W-:Y:S01]  /*0d50*/  ISETP.GT.U32.AND P5, PT, R33, R16, PT ;  /* 0x000000102100720c */ /* 0x000fe20003fa4070 */
[----:B------:R-:W-:-:S04]  /*0d60*/  IMAD.HI.U32 R4, R6, R18, RZ ;  /* 0x0000001206047227 */ /* 0x000fc800078e00ff */
[----:B------:R-:W-:Y:S02]  /*0d70*/  IMAD.MOV R4, RZ, RZ, -R4 ;  /* 0x000000ffff047224 */ /* 0x000fe400078e0a04 */
[--C-:B------:R-:W-:Y:S01]  /*0d80*/  @!P0 IMAD.IADD R8, R8, 0x1, -R33.reuse ;  /* 0x0000000108088824 */ /* 0x100fe200078e0a21 */
[----:B------:R-:W-:Y:S01]  /*0d90*/  ISETP.GE.AND P0, PT, R20, RZ, PT ;  /* 0x000000ff1400720c */ /* 0x000fe20003f06270 */
[----:B------:R-:W-:Y:S01]  /*0da0*/  IMAD R18, R33, R4, R18 ;  /* 0x0000000421127224 */ /* 0x000fe200078e0212 */
[----:B------:R-:W-:Y:S01]  /*0db0*/  IABS R20, R19 ;  /* 0x0000001300147213 */ /* 0x000fe20000000000 */
[--C-:B------:R-:W-:Y:S01]  /*0dc0*/  @!P6 IMAD.IADD R9, R9, 0x1, -R33.reuse ;  /* 0x000000010909e824 */ /* 0x100fe200078e0a21 */
[C---:B------:R-:W-:Y:S01]  /*0dd0*/  ISETP.GT.U32.AND P1, PT, R33.reuse, R8, PT ;  /* 0x000000082100720c */ /* 0x040fe20003f24070 */
[----:B------:R-:W-:Y:S01]  /*0de0*/  @!P5 IMAD.IADD R16, R16, 0x1, -R33 ;  /* 0x000000011010d824 */ /* 0x000fe200078e0a21 */
[----:B------:R-:W-:Y:S01]  /*0df0*/  ISETP.GT.U32.AND P6, PT, R33, R18, PT ;  /* 0x000000122100720c */ /* 0x000fe20003fc4070 */
[----:B------:R-:W-:-:S03]  /*0e00*/  IMAD.HI.U32 R4, R6, R20, RZ ;  /* 0x0000001406047227 */ /* 0x000fc600078e00ff */
[----:B------:R-:W-:Y:S01]  /*0e10*/  ISETP.GT.U32.AND P5, PT, R33, R16, PT ;  /* 0x000000102100720c */ /* 0x000fe20003fa4070 */
[----:B------:R-:W-:Y:S02]  /*0e20*/  IMAD.MOV R4, RZ, RZ, -R4 ;  /* 0x000000ffff047224 */ /* 0x000fe400078e0a04 */
[----:B------:R-:W-:-:S04]  /*0e30*/  IMAD.HI.U32 R5, R6, R21, RZ ;  /* 0x0000001506057227 */ /* 0x000fc800078e00ff */
[----:B------:R-:W-:Y:S02]  /*0e40*/  IMAD R20, R33, R4, R20 ;  /* 0x0000000421147224 */ /* 0x000fe400078e0214 */
[----:B------:R-:W-:Y:S02]  /*0e50*/  @!P6 IMAD.IADD R18, R18, 0x1, -R33 ;  /* 0x000000011212e824 */ /* 0x000fe400078e0a21 */
[----:B------:R-:W-:-:S03]  /*0e60*/  IMAD.HI.U32 R4, R6, R22, RZ ;  /* 0x0000001606047227 */ /* 0x000fc600078e00ff */
[C---:B------:R-:W-:Y:S01]  /*0e70*/  ISETP.GT.U32.AND P6, PT, R33.reuse, R18, PT ;  /* 0x000000122100720c */ /* 0x040fe20003fc4070 */
[----:B------:R-:W-:Y:S01]  /*0e80*/  @!P5 IMAD.IADD R16, R16, 0x1, -R33 ;  /* 0x000000011010d824 */ /* 0x000fe200078e0a21 */
[C---:B------:R-:W-:Y:S01]  /*0e90*/  ISETP.GT.U32.AND P5, PT, R33.reuse, R20, PT ;  /* 0x000000142100720c */ /* 0x040fe20003fa4070 */
[----:B------:R-:W-:Y:S02]  /*0ea0*/  IMAD.MOV R10, RZ, RZ, -R5 ;  /* 0x000000ffff0a7224 */ /* 0x000fe400078e0a05 */
[----:B------:R-:W-:Y:S02]  /*0eb0*/  IMAD.MOV R4, RZ, RZ, -R4 ;  /* 0x000000ffff047224 */ /* 0x000fe400078e0a04 */
[C---:B------:R-:W-:Y:S02]  /*0ec0*/  IMAD R21, R33.reuse, R10, R21 ;  /* 0x0000000a21157224 */ /* 0x040fe400078e0215 */
[----:B------:R-:W-:Y:S02]  /*0ed0*/  IMAD R22, R33, R4, R22 ;  /* 0x0000000421167224 */ /* 0x000fe400078e0216 */
[--C-:B------:R-:W-:Y:S01]  /*0ee0*/  @!P1 IMAD.IADD R8, R8, 0x1, -R33.reuse ;  /* 0x0000000108089824 */ /* 0x100fe200078e0a21 */
[----:B------:R-:W-:Y:S01]  /*0ef0*/  ISETP.GE.AND P1, PT, R13, RZ, PT ;  /* 0x000000ff0d00720c */ /* 0x000fe20003f26270 */
[--C-:B------:R-:W-:Y:S01]  /*0f00*/  @!P6 IMAD.IADD R18, R18, 0x1, -R33.reuse ;  /* 0x000000011212e824 */ /* 0x100fe200078e0a21 */
[C---:B------:R-:W-:Y:S01]  /*0f10*/  ISETP.GT.U32.AND P6, PT, R33.reuse, R21, PT ;  /* 0x000000152100720c */ /* 0x040fe20003fc4070 */
[----:B------:R-:W-:Y:S01]  /*0f20*/  @!P5 IMAD.IADD R20, R20, 0x1, -R33 ;  /* 0x000000011414d824 */ /* 0x000fe200078e0a21 */
[----:B------:R-:W-:Y:S01]  /*0f30*/  ISETP.GT.U32.AND P5, PT, R33, R22, PT ;  /* 0x000000162100720c */ /* 0x000fe20003fa4070 */
[----:B------:R-:W-:-:S04]  /*0f40*/  IMAD.HI.U32 R5, R6, R23, RZ ;  /* 0x0000001706057227 */ /* 0x000fc800078e00ff */
[----:B------:R-:W-:Y:S02]  /*0f50*/  IMAD.MOV.U32 R13, RZ, RZ, R8 ;  /* 0x000000ffff0d7224 */ /* 0x000fe400078e0008 */
[----:B------:R-:W-:-:S04]  /*0f60*/  IMAD.HI.U32 R4, R6, R24, RZ ;  /* 0x0000001806047227 */ /* 0x000fc800078e00ff */
[--C-:B------:R-:W-:Y:S01]  /*0f70*/  @!P6 IMAD.IADD R21, R21, 0x1, -R33.reuse ;  /* 0x000000011515e824 */ /* 0x100fe200078e0a21 */
[C---:B------:R-:W-:Y:S01]  /*0f80*/  ISETP.GT.U32.AND P6, PT, R33.reuse, R20, PT ;  /* 0x000000142100720c */ /* 0x040fe20003fc4070 */
[----:B------:R-:W-:Y:S02]  /*0f90*/  @!P5 IMAD.IADD R22, R22, 0x1, -R33 ;  /* 0x000000011616d824 */ /* 0x000fe400078e0a21 */
[----:B------:R-:W-:Y:S02]  /*0fa0*/  IMAD.MOV R10, RZ, RZ, -R5 ;  /* 0x000000ffff0a7224 */ /* 0x000fe400078e0a05 */
[----:B------:R-:W-:Y:S01]  /*0fb0*/  @!P4 IMAD.MOV R13, RZ, RZ, -R13 ;  /* 0x000000ffff0dc224 */ /* 0x000fe200078e0a0d */
[C---:B------:R-:W-:Y:S01]  /*0fc0*/  ISETP.GT.U32.AND P4, PT, R33.reuse, R21, PT ;  /* 0x000000152100720c */ /* 0x040fe20003f84070 */
[----:B------:R-:W-:Y:S01]  /*0fd0*/  IMAD.MOV R5, RZ, RZ, -R4 ;  /* 0x000000ffff057224 */ /* 0x000fe200078e0a04 */
[----:B------:R-:W-:Y:S01]  /*0fe0*/  ISETP.GT.U32.AND P5, PT, R33, R22, PT ;  /* 0x000000162100720c */ /* 0x000fe20003fa4070 */
[----:B------:R-:W-:-:S04]  /*0ff0*/  IMAD.HI.U32 R4, R6, R26, RZ ;  /* 0x0000001a06047227 */ /* 0x000fc800078e00ff */
[C---:B------:R-:W-:Y:S02]  /*1000*/  IMAD R23, R33.reuse, R10, R23 ;  /* 0x0000000a21177224 */ /* 0x040fe400078e0217 */
[----:B------:R-:W-:Y:S02]  /*1010*/  IMAD.MOV R4, RZ, RZ, -R4 ;  /* 0x000000ffff047224 */ /* 0x000fe400078e0a04 */
[C---:B------:R-:W-:Y:S02]  /*1020*/  IMAD R24, R33.reuse, R5, R24 ;  /* 0x0000000521187224 */ /* 0x040fe400078e0218 */
[C---:B------:R-:W-:Y:S01]  /*1030*/  IMAD R26, R33.reuse, R4, R26 ;  /* 0x00000004211a7224 */ /* 0x040fe200078e021a */
[----:B------:R-:W-:Y:S01]  /*1040*/  LOP3.LUT R4, R12, 0x7f, RZ, 0xc0, !PT ;  /* 0x0000007f0c047812 */ /* 0x000fe200078ec0ff */
[----:B------:R-:W-:Y:S01]  /*1050*/  @!P6 IMAD.IADD R20, R20, 0x1, -R33 ;  /* 0x000000011414e824 */ /* 0x000fe200078e0a21 */
[----:B------:R-:W-:Y:S01]  /*1060*/  ISETP.GT.U32.AND P6, PT, R33, R23, PT ;  /* 0x000000172100720c */ /* 0x000fe20003fc4070 */
[----:B------:R-:W-:-:S04]  /*1070*/  IMAD.HI.U32 R5, R6, R27, RZ ;  /* 0x0000001b06057227 */ /* 0x000fc800078e00ff */
[--C-:B------:R-:W-:Y:S01]  /*1080*/  @!P4 IMAD.IADD R21, R21, 0x1, -R33.reuse ;  /* 0x000000011515c824 */ /* 0x100fe200078e0a21 */
[C---:B------:R-:W-:Y:S01]  /*1090*/  ISETP.GT.U32.AND P4, PT, R33.reuse, R24, PT ;  /* 0x000000182100720c */ /* 0x040fe20003f84070 */
[----:B------:R-:W-:Y:S01]  /*10a0*/  @!P5 IMAD.IADD R22, R22, 0x1, -R33 ;  /* 0x000000011616d824 */ /* 0x000fe200078e0a21 */
[----:B------:R-:W-:Y:S01]  /*10b0*/  ISETP.GT.U32.AND P5, PT, R33, R26, PT ;  /* 0x0000001a2100720c */ /* 0x000fe20003fa4070 */
[----:B------:R-:W-:Y:S02]  /*10c0*/  IMAD.MOV R8, RZ, RZ, -R5 ;  /* 0x000000ffff087224 */ /* 0x000fe400078e0a05 */
[----:B------:R-:W-:-:S04]  /*10d0*/  IMAD.HI.U32 R6, R6, R28, RZ ;  /* 0x0000001c06067227 */ /* 0x000fc800078e00ff */
[----:B------:R-:W-:Y:S02]  /*10e0*/  IMAD R27, R33, R8, R27 ;  /* 0x00000008211b7224 */ /* 0x000fe400078e021b */
[----:B------:R-:W-:Y:S02]  /*10f0*/  IMAD.MOV R6, RZ, RZ, -R6 ;  /* 0x000000ffff067224 */ /* 0x000fe400078e0a06 */
[----:B------:R-:W-:Y:S02]  /*1100*/  IMAD R3, R3, 0x100, R4 ;  /* 0x0000010003037824 */ /* 0x000fe400078e0204 */
[----:B------:R-:W-:Y:S01]  /*1110*/  @!P2 IMAD.MOV R29, RZ, RZ, -R29 ;  /* 0x000000ffff1da224 */ /* 0x000fe200078e0a1d */
[----:B------:R-:W-:Y:S01]  /*1120*/  ISETP.GT.U32.AND P2, PT, R33, R14, PT ;  /* 0x0000000e2100720c */ /* 0x000fe20003f44070 */
[----:B------:R-:W-:Y:S01]  /*1130*/  @!P6 IMAD.IADD R23, R23, 0x1, -R33 ;  /* 0x000000011717e824 */ /* 0x000fe200078e0a21 */
[C---:B------:R-:W-:Y:S01]  /*1140*/  ISETP.GT.U32.AND P6, PT, R33.reuse, R27, PT ;  /* 0x0000001b2100720c */ /* 0x040fe20003fc4070 */
[----:B------:R-:W-:Y:S01]  /*1150*/  IMAD R28, R33, R6, R28 ;  /* 0x00000006211c7224 */ /* 0x000fe200078e021c */
[----:B------:R-:W-:Y:S01]  /*1160*/  IABS R8, R3 ;  /* 0x0000000300087213 */ /* 0x000fe20000000000 */
[----:B------:R-:W-:-:S02]  /*1170*/  VIADD R5, R3, 0x80 ;  /* 0x0000008003057836 */ /* 0x000fc40000000000 */
[--C-:B------:R-:W-:Y:S01]  /*1180*/  @!P4 IMAD.IADD R24, R24, 0x1, -R33.reuse ;  /* 0x000000011818c824 */ /* 0x100fe200078e0a21 */
[----:B------:R-:W-:Y:S01]  /*1190*/  ISETP.GE.AND P4, PT, R19, RZ, PT ;  /* 0x000000ff1300720c */ /* 0x000fe20003f86270 */
[----:B------:R-:W-:Y:S01]  /*11a0*/  @!P5 IMAD.IADD R26, R26, 0x1, -R33 ;  /* 0x000000011a1ad824 */ /* 0x000fe200078e0a21 */
[----:B------:R-:W-:Y:S01]  /*11b0*/  ISETP.GT.U32.AND P5, PT, R33, R28, PT ;  /* 0x0000001c2100720c */ /* 0x000fe20003fa4070 */
[----:B------:R-:W-:Y:S01]  /*11c0*/  IMAD.HI.U32 R6, R2, R8, RZ ;  /* 0x0000000802067227 */ /* 0x000fe200078e00ff */
[----:B------:R-:W-:-:S03]  /*11d0*/  IABS R10, R5 ;  /* 0x00000005000a7213 */ /* 0x000fc60000000000 */
[----:B------:R-:W-:Y:S01]  /*11e0*/  @!P2 IMAD.IADD R14, R14, 0x1, -R33 ;  /* 0x000000010e0ea824 */ /* 0x000fe200078e0a21 */
[----:B------:R-:W-:Y:S01]  /*11f0*/  ISETP.GE.AND P2, PT, R17, RZ, PT ;  /* 0x000000ff1100720c */ /* 0x000fe20003f46270 */
[----:B------:R-:W-:-:S04]  /*1200*/  IMAD.HI.U32 R2, R2, R10, RZ ;  /* 0x0000000a02027227 */ /* 0x000fc800078e00ff */
[--C-:B------:R-:W-:Y:S01]  /*1210*/  @!P6 IMAD.IADD R27, R27, 0x1, -R33.reuse ;  /* 0x000000011b1be824 */ /* 0x100fe200078e0a21 */
[----:B------:R-:W-:Y:S01]  /*1220*/  ISETP.GE.AND P6, PT, R25, RZ, PT ;  /* 0x000000ff1900720c */ /* 0x000fe20003fc6270 */
[----:B------:R-:W-:Y:S01]  /*1230*/  IMAD.MOV R17, RZ, RZ, -R2 ;  /* 0x000000ffff117224 */ /* 0x000fe200078e0a02 */
[----:B------:R-:W-:Y:S01]  /*1240*/  LOP3.LUT R2, R12, 0x60, RZ, 0xc0, !PT ;  /* 0x000000600c027812 */ /* 0x000fe200078ec0ff */
[----:B------:R-:W-:Y:S02]  /*1250*/  IMAD.MOV R6, RZ, RZ, -R6 ;  /* 0x000000ffff067224 */ /* 0x000fe400078e0a06 */
[----:B------:R-:W-:Y:S01]  /*1260*/  @!P5 IMAD.IADD R28, R28, 0x1, -R33 ;  /* 0x000000011c1cd824 */ /* 0x000fe200078e0a21 */
[C---:B------:R-:W-:Y:S01]  /*1270*/  ISETP.GT.U32.AND P5, PT, R33.reuse, R26, PT ;  /* 0x0000001a2100720c */ /* 0x040fe20003fa4070 */
[----:B------:R-:W-:Y:S01]  /*1280*/  @!P4 IMAD.MOV R20, RZ, RZ, -R20 ;  /* 0x000000ffff14c224 */ /* 0x000fe200078e0a14 */
[----:B------:R-:W-:Y:S01]  /*1290*/  ISETP.GT.U32.AND P4, PT, R33, R27, PT ;  /* 0x0000001b2100720c */ /* 0x000fe20003f84070 */
[C---:B------:R-:W-:Y:S01]  /*12a0*/  IMAD R10, R31.reuse, R17, R10 ;  /* 0x000000111f0a7224 */ /* 0x040fe200078e020a */
[----:B------:R-:W-:Y:S01]  /*12b0*/  SHF.R.U32.HI R25, RZ, 0x1, R2 ;  /* 0x00000001ff197819 */ /* 0x000fe20000011602 */
[----:B------:R-:W-:-:S02]  /*12c0*/  IMAD R6, R31, R6, R8 ;  /* 0x000000061f067224 */ /* 0x000fc400078e0208 */
[----:B------:R-:W-:Y:S02]  /*12d0*/  IMAD.MOV.U32 R17, RZ, RZ, R9 ;  /* 0x000000ffff117224 */ /* 0x000fe400078e0009 */
[----:B------:R-:W-:Y:S01]  /*12e0*/  IMAD.MOV.U32 R155, RZ, RZ, R14 ;  /* 0x000000ffff9b7224 */ /* 0x000fe200078e000e */
[----:B------:R-:W1:Y:S01]  /*12f0*/  LDC.64 R8, c[0x0][0x230] ;  /* 0x00008c00ff087b82 */ /* 0x000e620000000a00 */
[----:B------:R-:W-:Y:S01]  /*1300*/  @!P3 IMAD.MOV R17, RZ, RZ, -R17 ;  /* 0x000000ffff11b224 */ /* 0x000fe200078e0a11 */
[C---:B------:R-:W-:Y:S01]  /*1310*/  ISETP.GT.U32.AND P3, PT, R31.reuse, R6, PT ;  /* 0x000000061f00720c */ /* 0x040fe20003f64070 */
[----:B------:R-:W-:Y:S01]  /*1320*/  @!P0 IMAD.MOV R155, RZ, RZ, -R155 ;  /* 0x000000ffff9b8224 */ /* 0x000fe200078e0a9b */
[----:B------:R-:W-:Y:S01]  /*1330*/  ISETP.GT.U32.AND P0, PT, R31, R10, PT ;  /* 0x0000000a1f00720c */ /* 0x000fe20003f04070 */
[----:B------:R-:W-:Y:S01]  /*1340*/  IMAD.MOV.U32 R19, RZ, RZ, R16 ;  /* 0x000000ffff137224 */ /* 0x000fe200078e0010 */
[----:B------:R-:W-:Y:S01]  /*1350*/  LOP3.LUT R16, RZ, R189, RZ, 0x33, !PT ;  /* 0x000000bdff107212 */ /* 0x000fe200078e33ff */
[----:B------:R-:W-:Y:S01]  /*1360*/  @!P2 IMAD.MOV R18, RZ, RZ, -R18 ;  /* 0x000000ffff12a224 */ /* 0x000fe200078e0a12 */
[C---:B------:R-:W-:Y:S01]  /*1370*/  ISETP.GT.U32.AND P2, PT, R33.reuse, R24, PT ;  /* 0x000000182100720c */ /* 0x040fe20003f44070 */
[----:B------:R-:W-:Y:S01]  /*1380*/  @!P1 IMAD.MOV R19, RZ, RZ, -R19 ;  /* 0x000000ffff139224 */ /* 0x000fe200078e0a13 */
[----:B------:R-:W-:Y:S01]  /*1390*/  ISETP.GT.U32.AND P1, PT, R33, R23, PT ;  /* 0x000000172100720c */ /* 0x000fe20003f24070 */
[--C-:B------:R-:W-:Y:S01]  /*13a0*/  @!P5 IMAD.IADD R26, R26, 0x1, -R33.reuse ;  /* 0x000000011a1ad824 */ /* 0x100fe200078e0a21 */
[----:B------:R-:W-:Y:S01]  /*13b0*/  ISETP.GE.AND P5, PT, R35, RZ, PT ;  /* 0x000000ff2300720c */ /* 0x000fe20003fa6270 */
[----:B------:R-:W-:Y:S01]  /*13c0*/  @!P4 IMAD.IADD R27, R27, 0x1, -R33 ;  /* 0x000000011b1bc824 */ /* 0x000fe200078e0a21 */
[----:B------:R-:W-:Y:S01]  /*13d0*/  ISETP.GE.AND P4, PT, R36, RZ, PT ;  /* 0x000000ff2400720c */ /* 0x000fe20003f86270 */
[--C-:B------:R-:W-:Y:S01]  /*13e0*/  @!P3 IMAD.IADD R6, R6, 0x1, -R31.reuse ;  /* 0x000000010606b824 */ /* 0x100fe200078e0a1f */
[----:B------:R-:W-:Y:S01]  /*13f0*/  ISETP.GT.U32.AND P3, PT, R33, R28, PT ;  /* 0x0000001c2100720c */ /* 0x000fe20003f64070 */
[----:B------:R-:W-:-:S02]  /*1400*/  @!P0 IMAD.IADD R10, R10, 0x1, -R31 ;  /* 0x000000010a0a8824 */ /* 0x000fc400078e0a1f */
[----:B------:R-:W-:Y:S01]  /*1410*/  IMAD.SHL.U32 R7, R12, 0x10, RZ ;  /* 0x000000100c077824 */ /* 0x000fe200078e00ff */
[C---:B------:R-:W-:Y:S01]  /*1420*/  ISETP.GT.U32.AND P0, PT, R31.reuse, R6, PT ;  /* 0x000000061f00720c */ /* 0x040fe20003f04070 */
[----:B------:R-:W-:Y:S01]  /*1430*/  @!P6 IMAD.MOV R21, RZ, RZ, -R21 ;  /* 0x000000ffff15e224 */ /* 0x000fe200078e0a15 */
[----:B------:R-:W-:Y:S01]  /*1440*/  ISETP.GT.U32.AND P6, PT, R31, R10, PT ;  /* 0x0000000a1f00720c */ /* 0x000fe20003fc4070 */
[--C-:B------:R-:W-:Y:S01]  /*1450*/  @!P2 IMAD.IADD R24, R24, 0x1, -R33.reuse ;  /* 0x000000011818a824 */ /* 0x100fe200078e0a21 */
[----:B------:R-:W-:Y:S01]  /*1460*/  LOP3.LUT R7, R7, 0x70, RZ, 0xc0, !PT ;  /* 0x0000007007077812 */ /* 0x000fe200078ec0ff */
[----:B------:R-:W-:Y:S01]  /*1470*/  @!P1 IMAD.IADD R23, R23, 0x1, -R33 ;  /* 0x0000000117179824 */ /* 0x000fe200078e0a21 */
[----:B------:R-:W-:Y:S01]  /*1480*/  ISETP.GE.AND P1, PT, R32, RZ, PT ;  /* 0x000000ff2000720c */ /* 0x000fe20003f26270 */
[----:B------:R-:W-:Y:S01]  /*1490*/  @!P5 IMAD.MOV R24, RZ, RZ, -R24 ;  /* 0x000000ffff18d224 */ /* 0x000fe200078e0a18 */
[----:B------:R-:W-:Y:S01]  /*14a0*/  ISETP.GE.AND P2, PT, R34, RZ, PT ;  /* 0x000000ff2200720c */ /* 0x000fe20003f46270 */
[----:B------:R-:W-:Y:S01]  /*14b0*/  @!P4 IMAD.MOV R26, RZ, RZ, -R26 ;  /* 0x000000ffff1ac224 */ /* 0x000fe200078e0a1a */
[----:B------:R-:W-:Y:S01]  /*14c0*/  ISETP.GE.AND P5, PT, R3, RZ, PT ;  /* 0x000000ff0300720c */ /* 0x000fe20003fa6270 */
[C---:B------:R-:W-:Y:S01]  /*14d0*/  IMAD R2, R4.reuse, 0x80, R7 ;  /* 0x0000008004027824 */ /* 0x040fe200078e0207 */
[----:B------:R-:W-:Y:S01]  /*14e0*/  ISETP.GE.AND P4, PT, R5, RZ, PT ;  /* 0x000000ff0500720c */ /* 0x000fe20003f86270 */
[----:B------:R-:W-:Y:S01]  /*14f0*/  IMAD.SHL.U32 R4, R4, 0x4, RZ ;  /* 0x0000000404047824 */ /* 0x000fe200078e00ff */
[----:B------:R-:W-:Y:S01]  /*1500*/  LOP3.LUT R7, RZ, R188, RZ, 0x33, !PT ;  /* 0x000000bcff077212 */ /* 0x000fe200078e33ff */
[--C-:B------:R-:W-:Y:S01]  /*1510*/  @!P0 IMAD.IADD R6, R6, 0x1, -R31.reuse ;  /* 0x0000000106068824 */ /* 0x100fe200078e0a1f */
[----:B------:R-:W-:Y:S01]  /*1520*/  ISETP.GE.AND P0, PT, R30, RZ, PT ;  /* 0x000000ff1e00720c */ /* 0x000fe20003f06270 */
[----:B------:R-:W-:Y:S01]  /*1530*/  @!P6 IMAD.IADD R10, R10, 0x1, -R31 ;  /* 0x000000010a0ae824 */ /* 0x000fe200078e0a1f */
[----:B------:R-:W-:Y:S01]  /*1540*/  LOP3.LUT R4, R4, R25, RZ, 0x3c, !PT ;  /* 0x0000001904047212 */ /* 0x000fe200078e3cff */
[----:B------:R-:W-:Y:S01]  /*1550*/  IMAD.MOV.U32 R25, RZ, RZ, R23 ;  /* 0x000000ffff197224 */ /* 0x000fe200078e0017 */
[----:B------:R-:W-:Y:S01]  /*1560*/  LOP3.LUT R157, R2, 0x10, RZ, 0x3c, !PT ;  /* 0x00000010029d7812 */ /* 0x000fe200078e3cff */
[----:B------:R-:W-:Y:S01]  /*1570*/  @!P1 IMAD.MOV R22, RZ, RZ, -R22 ;  /* 0x000000ffff169224 */ /* 0x000fe200078e0a16 */
[----:B------:R-:W-:Y:S01]  /*1580*/  ISETP.NE.AND P1, PT, R189, RZ, PT ;  /* 0x000000ffbd00720c */ /* 0x000fe20003f25270 */
[----:B------:R-:W-:Y:S01]  /*1590*/  @!P2 IMAD.MOV R25, RZ, RZ, -R25 ;  /* 0x000000ffff19a224 */ /* 0x000fe200078e0a19 */
[----:B------:R-:W-:Y:S01]  /*15a0*/  ISETP.NE.AND P2, PT, R188, RZ, PT ;  /* 0x000000ffbc00720c */ /* 0x000fe20003f45270 */
[----:B------:R-:W-:Y:S01]  /*15b0*/  @!P5 IMAD.MOV R6, RZ, RZ, -R6 ;  /* 0x000000ffff06d224 */ /* 0x000fe200078e0a06 */
[C---:B------:R-:W-:Y:S01]  /*15c0*/  SEL R153, R16.reuse, R18, !P1 ;  /* 0x0000001210997207 */ /* 0x040fe20004800000 */
[----:B------:R-:W-:Y:S01]  /*15d0*/  @!P4 IMAD.MOV R10, RZ, RZ, -R10 ;  /* 0x000000ffff0ac224 */ /* 0x000fe200078e0a0a */
[----:B------:R-:W-:Y:S01]  /*15e0*/  SEL R18, R16, R24, !P1 ;  /* 0x0000001810127207 */ /* 0x000fe20004800000 */
[----:B------:R-:W-:Y:S01]  /*15f0*/  @!P3 IMAD.IADD R28, R28, 0x1, -R33 ;  /* 0x000000011c1cb824 */ /* 0x000fe200078e0a21 */
[C---:B------:R-:W-:Y:S01]  /*1600*/  SEL R6, R7.reuse, R6, !P2 ;  /* 0x0000000607067207 */ /* 0x040fe20005000000 */
[----:B------:R-:W-:Y:S01]  /*1610*/  VIADD R224, R2, UR8 ;  /* 0x0000000802e07c36 */ /* 0x000fe20008000000 */
[----:B------:R-:W-:Y:S01]  /*1620*/  SEL R24, R7, R10, !P2 ;  /* 0x0000000a07187207 */ /* 0x000fe20005000000 */
[C---:B-1----:R-:W-:Y:S01]  /*1630*/  VIADD R7, R8.reuse, 0xffffffff ;  /* 0xffffffff08077836 */ /* 0x042fe20000000000 */
[----:B------:R-:W-:Y:S01]  /*1640*/  ISETP.GE.AND P3, PT, R37, RZ, PT ;  /* 0x000000ff2500720c */ /* 0x000fe20003f66270 */
[----:B------:R-:W-:Y:S01]  /*1650*/  VIADD R10, R8, 0xfffffffe ;  /* 0xfffffffe080a7836 */ /* 0x000fe20000000000 */
[----:B------:R-:W-:Y:S01]  /*1660*/  SEL R14, R16, R11, !P1 ;  /* 0x0000000b100e7207 */ /* 0x000fe20004800000 */
[----:B------:R-:W-:Y:S01]  /*1670*/  VIADD R11, R8, 0xfffffffd ;  /* 0xfffffffd080b7836 */ /* 0x000fe20000000000 */
[----:B------:R-:W-:Y:S01]  /*1680*/  SEL R154, R16, R19, !P1 ;  /* 0x00000013109a7207 */ /* 0x000fe20004800000 */
[----:B------:R-:W-:Y:S01]  /*1690*/  @!P0 IMAD.MOV R28, RZ, RZ, -R28 ;  /* 0x000000ffff1c8224 */ /* 0x000fe200078e0a1c */
[----:B------:R-:W-:Y:S01]  /*16a0*/  ISETP.GE.U32.AND P0, PT, R7, 0x7fffffe0, PT ;  /* 0x7fffffe00700780c */ /* 0x000fe20003f06070 */
[----:B------:R-:W-:Y:S01]  /*16b0*/  VIADD R7, R8, 0xfffffffb ;  /* 0xfffffffb08077836 */ /* 0x000fe20000000000 */
[----:B------:R-:W-:Y:S01]  /*16c0*/  ISETP.GE.U32.AND P6, PT, R10, 0x7fffffdf, PT ;  /* 0x7fffffdf0a00780c */ /* 0x000fe20003fc6070 */
[-C--:B------:R-:W-:Y:S01]  /*16d0*/  IMAD R10, R6, R9.reuse, RZ ;  /* 0x00000009060a7224 */ /* 0x080fe200078e02ff */
[----:B------:R-:W-:Y:S01]  /*16e0*/  ISETP.GE.U32.AND P5, PT, R11, 0x7fffffde, PT ;  /* 0x7fffffde0b00780c */ /* 0x000fe20003fa6070 */
[----:B------:R-:W-:Y:S01]  /*16f0*/  IMAD R11, R24, R9, RZ ;  /* 0x00000009180b7224 */ /* 0x000fe200078e02ff */
[----:B------:R-:W-:Y:S01]  /*1700*/  ISETP.GE.U32.AND P4, PT, R7, 0x7fffffdc, PT ;  /* 0x7fffffdc0700780c */ /* 0x000fe20003f86070 */
[----:B------:R-:W-:Y:S01]  /*1710*/  IMAD.SHL.U32 R6, R10, 0x4, RZ ;  /* 0x000000040a067824 */ /* 0x000fe200078e00ff */
[C---:B------:R-:W-:Y:S01]  /*1720*/  SEL R19, R16.reuse, R22, !P1 ;  /* 0x0000001610137207 */ /* 0x040fe20004800000 */
[----:B------:R-:W-:Y:S01]  /*1730*/  IMAD.SHL.U32 R7, R11, 0x4, RZ ;  /* 0x000000040b077824 */ /* 0x000fe200078e00ff */
[----:B------:R-:W-:Y:S01]  /*1740*/  SEL R22, R16, R25, !P1 ;  /* 0x0000001910167207 */ /* 0x000fe20004800000 */
[----:B------:R-:W-:Y:S01]  /*1750*/  @!P3 IMAD.MOV R27, RZ, RZ, -R27 ;  /* 0x000000ffff1bb224 */ /* 0x000fe200078e0a1b */
[----:B------:R-:W-:Y:S01]  /*1760*/  IADD3 R204, P2, R6, UR6, RZ ;  /* 0x0000000606cc7c10 */ /* 0x000fe2000ff5e0ff */
[----:B------:R-:W-:Y:S01]  /*1770*/  VIADD R25, R8, 0xfffffffc ;  /* 0xfffffffc08197836 */ /* 0x000fe20000000000 */
[----:B------:R-:W-:Y:S01]  /*1780*/  SEL R156, R16, R17, !P1 ;  /* 0x00000011109c7207 */ /* 0x000fe20004800000 */
[----:B------:R-:W-:Y:S01]  /*1790*/  VIADD R9, R8, 0xfffffffa ;  /* 0xfffffffa08097836 */ /* 0x000fe20000000000 */
[----:B------:R-:W-:Y:S01]  /*17a0*/  SEL R152, R16, R20, !P1 ;  /* 0x0000001410987207 */ /* 0x000fe20004800000 */
[----:B------:R-:W-:Y:S01]  /*17b0*/  VIADD R34, R8, 0xfffffff6 ;  /* 0xfffffff608227836 */ /* 0x000fe20000000000 */
[----:B------:R-:W-:Y:S01]  /*17c0*/  SEL R23, R16, R21, !P1 ;  /* 0x0000001510177207 */ /* 0x000fe20004800000 */
[----:B------:R-:W-:Y:S01]  /*17d0*/  VIADD R220, R157, UR8 ;  /* 0x000000089ddc7c36 */ /* 0x000fe20008000000 */
[----:B------:R-:W-:Y:S01]  /*17e0*/  IADD3 R24, P3, R7, UR6, RZ ;  /* 0x0000000607187c10 */ /* 0x000fe2000ff7e0ff */
[----:B------:R-:W-:Y:S01]  /*17f0*/  VIADD R62, R8, 0xffffffee ;  /* 0xffffffee083e7836 */ /* 0x000fe20000000000 */
[----:B------:R-:W-:Y:S01]  /*1800*/  SEL R15, R16, R15, !P1 ;  /* 0x0000000f100f7207 */ /* 0x000fe20004800000 */
        /* <DEDUP_REMOVED lines=12> */
[C---:B------:R-:W-:Y:S01]  /*18d0*/  VIADD R74, R8.reuse, 0xffffffc2 ;  /* 0xffffffc2084a7836 */ /* 0x040fe20000000000 */
[----:B------:R-:W-:Y:S01]  /*18e0*/  ISETP.GE.U32.AND P1, PT, R25, 0x7fffffdd, PT ;  /* 0x7fffffdd1900780c */ /* 0x000fe20003f26070 */
[----:B------:R-:W-:Y:S01]  /*18f0*/  VIADD R73, R8, 0xffffffc3 ;  /* 0xffffffc308497836 */ /* 0x000fe20000000000 */
[----:B------:R-:W-:Y:S01]  /*1900*/  LEA.HI.X.SX32 R205, R10, UR7, 0x2, P2 ;  /* 0x000000070acd7c11 */ /* 0x000fe200090f16ff */
[C---:B------:R-:W-:Y:S01]  /*1910*/  VIADD R77, R8.reuse, 0xffffffdd ;  /* 0xffffffdd084d7836 */ /* 0x040fe20000000000 */
[----:B------:R-:W-:Y:S01]  /*1920*/  LEA.HI.X.SX32 R25, R11, UR7, 0x2, P3 ;  /* 0x000000070b197c11 */ /* 0x000fe200098f16ff */
[C---:B------:R-:W-:Y:S01]  /*1930*/  VIADD R78, R8.reuse, 0xffffffde ;  /* 0xffffffde084e7836 */ /* 0x040fe20000000000 */
[----:B------:R-:W-:Y:S01]  /*1940*/  ISETP.GE.U32.AND P2, PT, R9, 0x7fffffdb, PT ;  /* 0x7fffffdb0900780c */ /* 0x000fe20003f46070 */
[----:B------:R-:W-:Y:S01]  /*1950*/  VIADD R9, R8, 0xfffffff8 ;  /* 0xfffffff808097836 */ /* 0x000fe20000000000 */
[----:B------:R-:W-:Y:S01]  /*1960*/  ISETP.GE.U32.AND P3, PT, R26, 0x7fffffda, PT ;  /* 0x7fffffda1a00780c */ /* 0x000fe20003f66070 */
[----:B------:R-:W-:Y:S01]  /*1970*/  IMAD.WIDE R26, R158, 0x4, R204 ;  /* 0x000000049e1a7825 */ /* 0x000fe200078e02cc */
[----:B------:R-:W-:Y:S01]  /*1980*/  @!PT LDS RZ, [RZ] ;  /* 0x00000000fffff984 */ /* 0x000fe20000000800 */
[----:B------:R-:W-:Y:S01]  /*1990*/  @!PT LDS RZ, [RZ] ;  /* 0x00000000fffff984 */ /* 0x000fe20000000800 */
[----:B------:R-:W-:Y:S01]  /*19a0*/  @!PT LDS RZ, [RZ] ;  /* 0x00000000fffff984 */ /* 0x000fe20000000800 */
[----:B------:R-:W-:Y:S01]  /*19b0*/  LDGSTS.E [R224], desc[UR16][R204.64], !P0 ;  /* 0x00000000cce07fae */ /* 0x000fe2000c121850 */
[----:B------:R-:W-:-:S02]  /*19c0*/  LOP3.LUT R157, R2, 0x20, RZ, 0x3c, !PT ;  /* 0x00000020029d7812 */ /* 0x000fc400078e3cff */
[----:B------:R-:W-:Y:S01]  /*19d0*/  IMAD.WIDE R28, R158, 0x4, R24 ;  /* 0x000000049e1c7825 */ /* 0x000fe200078e0218 */
[----:B------:R1:W-:Y:S01]  /*19e0*/  LDGSTS.E [R224+0x4000], desc[UR16][R24.64], !P0 ;  /* 0x0400000018e07fae */ /* 0x0003e2000c121850 */
[----:B------:R-:W-:Y:S02]  /*19f0*/  ISETP.GE.U32.AND P0, PT, R9, 0x7fffffd9, PT ;  /* 0x7fffffd90900780c */ /* 0x000fe40003f06070 */
[C---:B------:R-:W-:Y:S01]  /*1a00*/  IMAD.WIDE R30, R239.reuse, 0x4, R204 ;  /* 0x00000004ef1e7825 */ /* 0x040fe200078e02cc */
[----:B------:R2:W-:Y:S01]  /*1a10*/  LDGSTS.E [R224+0x4], desc[UR16][R26.64], !P6 ;  /* 0x000040001ae07fae */ /* 0x0005e2000f121850 */
[----:B------:R-:W-:Y:S02]  /*1a20*/  LOP3.LUT R175, R2, 0x70, RZ, 0x3c, !PT ;  /* 0x0000007002af7812 */ /* 0x000fe400078e3cff */
[--C-:B------:R-:W-:Y:S01]  /*1a30*/  IMAD.WIDE R32, R239, 0x4, R24.reuse ;  /* 0x00000004ef207825 */ /* 0x100fe200078e0218 */
[----:B------:R3:W-:Y:S03]  /*1a40*/  LDGSTS.E [R224+0x4004], desc[UR16][R28.64], !P6 ;  /* 0x040040001ce07fae */ /* 0x0007e6000f121850 */
[----:B------:R-:W-:Y:S01]  /*1a50*/  VIADD R9, R8, 0xfffffff7 ;  /* 0xfffffff708097836 */ /* 0x000fe20000000000 */
[----:B------:R4:W-:Y:S01]  /*1a60*/  LDGSTS.E [R224+0x8], desc[UR16][R30.64], !P5 ;  /* 0x000080001ee07fae */ /* 0x0009e2000e921850 */
[----:B------:R-:W-:-:S03]  /*1a70*/  IMAD.WIDE R36, R235, 0x4, R24 ;  /* 0x00000004eb247825 */ /* 0x000fc600078e0218 */
[----:B------:R5:W-:Y:S01]  /*1a80*/  LDGSTS.E [R224+0x4008], desc[UR16][R32.64], !P5 ;  /* 0x0400800020e07fae */ /* 0x000be2000e921850 */
[----:B------:R-:W-:Y:S01]  /*1a90*/  ISETP.GE.U32.AND P5, PT, R34, 0x7fffffd7, PT ;  /* 0x7fffffd72200780c */ /* 0x000fe20003fa6070 */
[----:B------:R-:W-:Y:S01]  /*1aa0*/  IMAD.WIDE R34, R235, 0x4, R204 ;  /* 0x00000004eb227825 */ /* 0x000fe200078e02cc */
[----:B------:R-:W-:-:S03]  /*1ab0*/  ISETP.GE.U32.AND P6, PT, R9, 0x7fffffd8, PT ;  /* 0x7fffffd80900780c */ /* 0x000fc60003fc6070 */
[----:B------:R-:W-:Y:S01]  /*1ac0*/  VIADD R9, R8, 0xfffffff5 ;  /* 0xfffffff508097836 */ /* 0x000fe20000000000 */
[----:B------:R5:W-:Y:S01]  /*1ad0*/  LDGSTS.E [R224+0xc], desc[UR16][R34.64], !P1 ;  /* 0x0000c00022e07fae */ /* 0x000be2000c921850 */
[----:B------:R-:W-:-:S03]  /*1ae0*/  IMAD.WIDE R38, R222, 0x4, R204 ;  /* 0x00000004de267825 */ /* 0x000fc600078e02cc */
[----:B------:R5:W-:Y:S01]  /*1af0*/  LDGSTS.E [R224+0x400c], desc[UR16][R36.64], !P1 ;  /* 0x0400c00024e07fae */ /* 0x000be2000c921850 */
[----:B------:R-:W-:Y:S01]  /*1b00*/  IMAD.WIDE R40, R222, 0x4, R24 ;  /* 0x00000004de287825 */ /* 0x000fe200078e0218 */
[----:B------:R-:W-:Y:S02]  /*1b10*/  ISETP.GE.U32.AND P1, PT, R9, 0x7fffffd6, PT ;  /* 0x7fffffd60900780c */ /* 0x000fe40003f26070 */
[----:B------:R5:W-:Y:S01]  /*1b20*/  LDGSTS.E [R220], desc[UR16][R38.64], !P4 ;  /* 0x0000000026dc7fae */ /* 0x000be2000e121850 */
[----:B------:R-:W-:Y:S02]  /*1b30*/  VIADD R9, R8, 0xfffffff4 ;  /* 0xfffffff408097836 */ /* 0x000fe40000000000 */
[C---:B------:R-:W-:Y:S01]  /*1b40*/  IMAD.WIDE R42, R234.reuse, 0x4, R204 ;  /* 0x00000004ea2a7825 */ /* 0x040fe200078e02cc */
[----:B------:R5:W-:Y:S02]  /*1b50*/  LDGSTS.E [R220+0x4000], desc[UR16][R40.64], !P4 ;  /* 0x0400000028dc7fae */ /* 0x000be4000e121850 */
[----:B------:R-:W-:Y:S01]  /*1b60*/  ISETP.GE.U32.AND P4, PT, R9, 0x7fffffd5, PT ;  /* 0x7fffffd50900780c */ /* 0x000fe20003f86070 */
[----:B------:R-:W-:Y:S01]  /*1b70*/  IMAD.WIDE R44, R234, 0x4, R24 ;  /* 0x00000004ea2c7825 */ /* 0x000fe200078e0218 */
[----:B------:R5:W-:Y:S03]  /*1b80*/  LDGSTS.E [R220+0x4], desc[UR16][R42.64], !P2 ;  /* 0x000040002adc7fae */ /* 0x000be6000d121850 */
[----:B------:R-:W-:Y:S01]  /*1b90*/  VIADD R9, R8, 0xfffffff3 ;  /* 0xfffffff308097836 */ /* 0x000fe20000000000 */
[----:B------:R5:W-:Y:S01]  /*1ba0*/  LDGSTS.E [R220+0x4004], desc[UR16][R44.64], !P2 ;  /* 0x040040002cdc7fae */ /* 0x000be2000d121850 */
[----:B------:R-:W-:-:S03]  /*1bb0*/  IMAD.WIDE R46, R231, 0x4, R204 ;  /* 0x00000004e72e7825 */ /* 0x000fc600078e02cc */
        /* <DEDUP_REMOVED lines=11> */
[----:B------:R-:W-:Y:S01]  /*1c70*/  VIADD R219, R157, UR8 ;  /* 0x000000089ddb7c36 */ /* 0x000fe20008000000 */
[----:B------:R-:W-:Y:S01]  /*1c80*/  LOP3.LUT R157, R2, 0x30, RZ, 0x3c, !PT ;  /* 0x00000030029d7812 */ /* 0x000fe200078e3cff */
[----:B------:R-:W-:Y:S01]  /*1c90*/  IMAD.WIDE R54, R227, 0x4, R204 ;  /* 0x00000004e3367825 */ /* 0x000fe200078e02cc */
[----:B------:R-:W-:-:S03]  /*1ca0*/  ISETP.GE.U32.AND P0, PT, R9, 0x7fffffd2, PT ;  /* 0x7fffffd20900780c */ /* 0x000fc60003f06070 */
[----:B------:R-:W-:Y:S01]  /*1cb0*/  IMAD.WIDE R56, R227, 0x4, R24 ;  /* 0x00000004e3387825 */ /* 0x000fe200078e0218 */
[----:B------:R5:W-:Y:S03]  /*1cc0*/  LDGSTS.E [R219], desc[UR16][R54.64], !P6 ;  /* 0x0000000036db7fae */ /* 0x000be6000f121850 */
[----:B------:R-:W-:Y:S01]  /*1cd0*/  VIADD R9, R8, 0xffffffec ;  /* 0xffffffec08097836 */ /* 0x000fe20000000000 */
[----:B------:R5:W-:Y:S01]  /*1ce0*/  LDGSTS.E [R219+0x4000], desc[UR16][R56.64], !P6 ;  /* 0x0400000038db7fae */ /* 0x000be2000f121850 */
[----:B------:R-:W-:-:S03]  /*1cf0*/  IMAD.WIDE R58, R226, 0x4, R204 ;  /* 0x00000004e23a7825 */ /* 0x000fc600078e02cc */
[----:B------:R-:W-:Y:S01]  /*1d00*/  ISETP.GE.U32.AND P6, PT, R9, 0x7fffffcd, PT ;  /* 0x7fffffcd0900780c */ /* 0x000fe20003fc6070 */
[----:B------:R-:W-:Y:S01]  /*1d10*/  IMAD.WIDE R60, R226, 0x4, R24 ;  /* 0x00000004e23c7825 */ /* 0x000fe200078e0218 */
[----:B------:R5:W-:Y:S02]  /*1d20*/  LDGSTS.E [R219+0x4], desc[UR16][R58.64], !P5 ;  /* 0x000040003adb7fae */ /* 0x000be4000e921850 */
[----:B------:R-:W-:Y:S01]  /*1d30*/  SEL R75, RZ, 0x1, P6 ;  /* 0x00000001ff4b7807 */ /* 0x000fe20003000000 */
[----:B------:R-:W-:Y:S01]  /*1d40*/  VIADD R9, R8, 0xffffffed ;  /* 0xffffffed08097836 */ /* 0x000fe20000000000 */
[----:B------:R5:W-:Y:S01]  /*1d50*/  LDGSTS.E [R219+0x4004], desc[UR16][R60.64], !P5 ;  /* 0x040040003cdb7fae */ /* 0x000be2000e921850 */
[----:B------:R-:W-:Y:S01]  /*1d60*/  ISETP.GE.U32.AND P6, PT, R62, 0x7fffffcf, PT ;  /* 0x7fffffcf3e00780c */ /* 0x000fe20003fc6070 */
[C---:B------:R-:W-:Y:S02]  /*1d70*/  VIADD R62, R8.reuse, 0xffffffe8 ;  /* 0xffffffe8083e7836 */ /* 0x040fe40000000000 */
[----:B------:R-:W-:Y:S01]  /*1d80*/  ISETP.GE.U32.AND P5, PT, R9, 0x7fffffce, PT ;  /* 0x7fffffce0900780c */ /* 0x000fe20003fa6070 */
[C---:B------:R-:W-:Y:S01]  /*1d90*/  VIADD R9, R8.reuse, 0xffffffef ;  /* 0xffffffef08097836 */ /* 0x040fe20000000000 */
[----:B------:R-:W-:Y:S01]  /*1da0*/  SEL R93, RZ, 0x4, P6 ;  /* 0x00000004ff5d7807 */ /* 0x000fe20003000000 */
[C---:B------:R-:W-:Y:S01]  /*1db0*/  VIADD R81, R8.reuse, 0xffffffd9 ;  /* 0xffffffd908517836 */ /* 0x040fe20000000000 */
[----:B------:R-:W-:Y:S01]  /*1dc0*/  SEL R90, RZ, 0x1fffe, P5 ;  /* 0x0001fffeff5a7807 */ /* 0x000fe20002800000 */
[C---:B------:R-:W-:Y:S01]  /*1dd0*/  VIADD R82, R8.reuse, 0xffffffda ;  /* 0xffffffda08527836 */ /* 0x040fe20000000000 */
[----:B------:R-:W-:Y:S01]  /*1de0*/  ISETP.GE.U32.AND P5, PT, R9, 0x7fffffd0, PT ;  /* 0x7fffffd00900780c */ /* 0x000fe20003fa6070 */
[----:B------:R-:W-:Y:S01]  /*1df0*/  VIADD R9, R8, 0xffffffe9 ;  /* 0xffffffe908097836 */ /* 0x000fe20000000000 */
[----:B------:R-:W-:Y:S01]  /*1e00*/  ISETP.GE.U32.AND P6, PT, R62, 0x7fffffc9, PT ;  /* 0x7fffffc93e00780c */ /* 0x000fe20003fc6070 */
[C---:B------:R-:W-:Y:S01]  /*1e10*/  VIADD R62, R8.reuse, 0xffffffea ;  /* 0xffffffea083e7836 */ /* 0x040fe20000000000 */
[----:B------:R-:W-:Y:S01]  /*1e20*/  SEL R94, RZ, 0x7fff8, P5 ;  /* 0x0007fff8ff5e7807 */ /* 0x000fe20002800000 */
[C---:B------:R-:W-:Y:S01]  /*1e30*/  VIADD R85, R8.reuse, 0xffffffd5 ;  /* 0xffffffd508557836 */ /* 0x040fe20000000000 */
[----:B------:R-:W-:Y:S01]  /*1e40*/  ISETP.GE.U32.AND P5, PT, R9, 0x7fffffca, PT ;  /* 0x7fffffca0900780c */ /* 0x000fe20003fa6070 */
[C---:B------:R-:W-:Y:S01]  /*1e50*/  VIADD R9, R8.reuse, 0xffffffeb ;  /* 0xffffffeb08097836 */ /* 0x040fe20000000000 */
[----:B------:R-:W-:Y:S01]  /*1e60*/  SEL R98, RZ, 0x1, P6 ;  /* 0x00000001ff627807 */ /* 0x000fe20003000000 */
        /* <DEDUP_REMOVED lines=16> */
[C---:B------:R-:W-:Y:S01]  /*1f70*/  VIADD R95, R8.reuse, 0xffffffd3 ;  /* 0xffffffd3085f7836 */ /* 0x040fe20000000000 */
[----:B------:R-:W-:Y:S01]  /*1f80*/  ISETP.GE.U32.AND P6, PT, R63, 0x7fffffc7, PT ;  /* 0x7fffffc73f00780c */ /* 0x000fe20003fc6070 */
[----:B------:R-:W-:Y:S01]  /*1f90*/  VIADD R179, R8, 0xffffffc0 ;  /* 0xffffffc008b37836 */ /* 0x000fe20000000000 */
[----:B------:R-:W-:Y:S01]  /*1fa0*/  SEL R103, RZ, 0x1fffe, P5 ;  /* 0x0001fffeff677807 */ /* 0x000fe20002800000 */
[----:B------:R-:W-:Y:S01]  /*1fb0*/  IMAD.IADD R98, R98, 0x1, R99 ;  /* 0x0000000162627824 */ /* 0x000fe200078e0263 */
[----:B------:R-:W-:Y:S01]  /*1fc0*/  ISETP.GE.U32.AND P5, PT, R62, 0x7fffffc8, PT ;  /* 0x7fffffc83e00780c */ /* 0x000fe20003fa6070 */
[----:B------:R-:W-:Y:S01]  /*1fd0*/  VIADD R62, R8, 0xffffffe2 ;  /* 0xffffffe2083e7836 */ /* 0x000fe20000000000 */
[----:B------:R-:W-:Y:S01]  /*1fe0*/  SEL R100, RZ, 0x4, P6 ;  /* 0x00000004ff647807 */ /* 0x000fe20003000000 */
[----:B------:R-:W-:Y:S01]  /*1ff0*/  IMAD.IADD R102, R102, 0x1, R103 ;  /* 0x0000000166667824 */ /* 0x000fe200078e0267 */
[----:B------:R-:W-:Y:S01]  /*2000*/  ISETP.GE.U32.AND P6, PT, R9, 0x7fffffc2, PT ;  /* 0x7fffffc20900780c */ /* 0x000fe20003fc6070 */
[C---:B------:R-:W-:Y:S01]  /*2010*/  VIADD R9, R8.reuse, 0xffffffe3 ;  /* 0xffffffe308097836 */ /* 0x040fe20000000000 */
[----:B------:R-:W-:Y:S01]  /*2020*/  SEL R101, RZ, 0x7fff8, P5 ;  /* 0x0007fff8ff657807 */ /* 0x000fe20002800000 */
[----:B------:R-:W-:Y:S01]  /*2030*/  VIADD R182, R8, 0x1f ;  /* 0x0000001f08b67836 */ /* 0x000fe20000000000 */
[----:B------:R-:W-:Y:S01]  /*2040*/  ISETP.GE.U32.AND P5, PT, R62, 0x7fffffc3, PT ;  /* 0x7fffffc33e00780c */ /* 0x000fe20003fa6070 */
[C---:B------:R-:W-:Y:S01]  /*2050*/  VIADD R62, R8.reuse, 0xffffffcc ;  /* 0xffffffcc083e7836 */ /* 0x040fe20000000000 */
[----:B------:R-:W-:Y:S01]  /*2060*/  SEL R106, RZ, 0x1fffe, P6 ;  /* 0x0001fffeff6a7807 */ /* 0x000fe20003000000 */
[----:B------:R-:W-:Y:S01]  /*2070*/  VIADD R218, R157, UR8 ;  /* 0x000000089dda7c36 */ /* 0x000fe20008000000 */
[----:B------:R-:W-:Y:S01]  /*2080*/  ISETP.GE.U32.AND P6, PT, R9, 0x7fffffc4, PT ;  /* 0x7fffffc40900780c */ /* 0x000fe20003fc6070 */
[----:B------:R-:W-:Y:S01]  /*2090*/  VIADD R9, R8, 0xffffffcd ;  /* 0xffffffcd08097836 */ /* 0x000fe20000000000 */
[----:B------:R-:W-:Y:S01]  /*20a0*/  SEL R104, RZ, 0x4, P5 ;  /* 0x00000004ff687807 */ /* 0x000fe20002800000 */
[----:B------:R-:W-:Y:S01]  /*20b0*/  IMAD.WIDE R108, R192, 0x4, R24 ;  /* 0x00000004c06c7825 */ /* 0x000fe200078e0218 */
[----:B------:R-:W-:-:S02]  /*20c0*/  ISETP.GE.U32.AND P5, PT, R62, 0x7fffffad, PT ;  /* 0x7fffffad3e00780c */ /* 0x000fc40003fa6070 */
[----:B------:R-:W-:Y:S01]  /*20d0*/  SEL R105, RZ, 0x7fff8, P6 ;  /* 0x0007fff8ff697807 */ /* 0x000fe20003000000 */
[C---:B------:R-:W-:Y:S01]  /*20e0*/  VIADD R62, R8.reuse, 0xffffffce ;  /* 0xffffffce083e7836 */ /* 0x040fe20000000000 */
[----:B------:R-:W-:Y:S01]  /*20f0*/  ISETP.GE.U32.AND P6, PT, R9, 0x7fffffae, PT ;  /* 0x7fffffae0900780c */ /* 0x000fe20003fc6070 */
[----:B------:R-:W-:Y:S01]  /*2100*/  VIADD R9, R8, 0xffffffcf ;  /* 0xffffffcf08097836 */ /* 0x000fe20000000000 */
[----:B------:R-:W-:Y:S01]  /*2110*/  SEL R63, RZ, 0x1, P5 ;  /* 0x00000001ff3f7807 */ /* 0x000fe20002800000 */
[----:B------:R-:W-:Y:S01]  /*2120*/  IMAD.WIDE R110, R191, 0x4, R204 ;  /* 0x00000004bf6e7825 */ /* 0x000fe200078e02cc */
[----:B------:R-:W-:Y:S02]  /*2130*/  ISETP.GE.U32.AND P5, PT, R62, 0x7fffffaf, PT ;  /* 0x7fffffaf3e00780c */ /* 0x000fe40003fa6070 */
[----:B------:R-:W-:Y:S01]  /*2140*/  SEL R64, RZ, 0x1fffe, P6 ;  /* 0x0001fffeff407807 */ /* 0x000fe20003000000 */
[----:B------:R-:W-:Y:S01]  /*2150*/  VIADD R62, R8, 0xffffffc8 ;  /* 0xffffffc8083e7836 */ /* 0x000fe20000000000 */
[----:B------:R-:W-:Y:S01]  /*2160*/  ISETP.GE.U32.AND P6, PT, R9, 0x7fffffb0, PT ;  /* 0x7fffffb00900780c */ /* 0x000fe20003fc6070 */
[----:B------:R-:W-:Y:S01]  /*2170*/  IMAD.WIDE R112, R191, 0x4, R24 ;  /* 0x00000004bf707825 */ /* 0x000fe200078e0218 */
[----:B------:R-:W-:-:S02]  /*2180*/  SEL R9, RZ, 0x4, P5 ;  /* 0x00000004ff097807 */ /* 0x000fc40002800000 */
[----:B------:R-:W-:Y:S01]  /*2190*/  ISETP.GE.U32.AND P5, PT, R62, 0x7fffffa9, PT ;  /* 0x7fffffa93e00780c */ /* 0x000fe20003fa6070 */
[----:B------:R-:W-:Y:S01]  /*21a0*/  IMAD.IADD R63, R63, 0x1, R64 ;  /* 0x000000013f3f7824 */ /* 0x000fe200078e0240 */
[----:B------:R-:W-:Y:S01]  /*21b0*/  SEL R62, RZ, 0x7fff8, P6 ;  /* 0x0007fff8ff3e7807 */ /* 0x000fe20003000000 */
[----:B------:R-:W-:Y:S01]  /*21c0*/  IMAD.WIDE R114, R190, 0x4, R204 ;  /* 0x00000004be727825 */ /* 0x000fe200078e02cc */
[----:B------:R-:W-:Y:S02]  /*21d0*/  ISETP.GE.U32.AND P6, PT, R65, 0x7fffffaa, PT ;  /* 0x7fffffaa4100780c */ /* 0x000fe40003fc6070 */
[----:B------:R-:W-:Y:S01]  /*21e0*/  SEL R67, RZ, 0x1, P5 ;  /* 0x00000001ff437807 */ /* 0x000fe20002800000 */
[----:B------:R-:W-:Y:S01]  /*21f0*/  VIADD R65, R8, 0xffffffcb ;  /* 0xffffffcb08417836 */ /* 0x000fe20000000000 */
[----:B------:R-:W-:Y:S01]  /*2200*/  ISETP.GE.U32.AND P5, PT, R66, 0x7fffffab, PT ;  /* 0x7fffffab4200780c */ /* 0x000fe20003fa6070 */
[----:B------:R-:W-:Y:S01]  /*2210*/  VIADD R66, R8, 0xffffffc4 ;  /* 0xffffffc408427836 */ /* 0x000fe20000000000 */
[----:B------:R-:W-:Y:S01]  /*2220*/  SEL R68, RZ, 0x1fffe, P6 ;  /* 0x0001fffeff447807 */ /* 0x000fe20003000000 */
[----:B------:R-:W-:Y:S01]  /*2230*/  IMAD.WIDE R116, R190, 0x4, R24 ;  /* 0x00000004be747825 */ /* 0x000fe200078e0218 */
[----:B------:R-:W-:-:S02]  /*2240*/  ISETP.GE.U32.AND P6, PT, R65, 0x7fffffac, PT ;  /* 0x7fffffac4100780c */ /* 0x000fc40003fc6070 */
[----:B------:R-:W-:Y:S01]  /*2250*/  SEL R65, RZ, 0x4, P5 ;  /* 0x00000004ff417807 */ /* 0x000fe20002800000 */
[----:B------:R-:W-:Y:S01]  /*2260*/  IMAD.IADD R67, R67, 0x1, R68 ;  /* 0x0000000143437824 */ /* 0x000fe200078e0244 */
[----:B------:R-:W-:Y:S01]  /*2270*/  ISETP.GE.U32.AND P5, PT, R66, 0x7fffffa5, PT ;  /* 0x7fffffa54200780c */ /* 0x000fe20003fa6070 */
[----:B------:R-:W-:Y:S01]  /*2280*/  IMAD.WIDE R118, R187, 0x4, R204 ;  /* 0x00000004bb767825 */ /* 0x000fe200078e02cc */
[----:B------:R-:W-:Y:S02]  /*2290*/  SEL R66, RZ, 0x7fff8, P6 ;  /* 0x0007fff8ff427807 */ /* 0x000fe40003000000 */
[----:B------:R-:W-:Y:S01]  /*22a0*/  ISETP.GE.U32.AND P6, PT, R69, 0x7fffffa6, PT ;  /* 0x7fffffa64500780c */ /* 0x000fe20003fc6070 */
[----:B------:R-:W-:Y:S01]  /*22b0*/  VIADD R69, R8, 0xffffffc7 ;  /* 0xffffffc708457836 */ /* 0x000fe20000000000 */
[----:B------:R-:W-:Y:S01]  /*22c0*/  SEL R71, RZ, 0x1, P5 ;  /* 0x00000001ff477807 */ /* 0x000fe20002800000 */
[----:B------:R-:W-:Y:S01]  /*22d0*/  IMAD.WIDE R120, R187, 0x4, R24 ;  /* 0x00000004bb787825 */ /* 0x000fe200078e0218 */
[----:B------:R-:W-:-:S02]  /*22e0*/  ISETP.GE.U32.AND P5, PT, R70, 0x7fffffa7, PT ;  /* 0x7fffffa74600780c */ /* 0x000fc40003fa6070 */
[----:B------:R-:W-:Y:S01]  /*22f0*/  SEL R72, RZ, 0x1fffe, P6 ;  /* 0x0001fffeff487807 */ /* 0x000fe20003000000 */
[----:B------:R-:W-:Y:S01]  /*2300*/  VIADD R70, R8, 0xffffffc1 ;  /* 0xffffffc108467836 */ /* 0x000fe20000000000 */
[----:B------:R-:W-:Y:S01]  /*2310*/  ISETP.GE.U32.AND P6, PT, R69, 0x7fffffa8, PT ;  /* 0x7fffffa84500780c */ /* 0x000fe20003fc6070 */
[----:B------:R-:W-:Y:S01]  /*2320*/  IMAD.WIDE R122, R185, 0x4, R204 ;  /* 0x00000004b97a7825 */ /* 0x000fe200078e02cc */
[----:B------:R-:W-:Y:S02]  /*2330*/  SEL R69, RZ, 0x4, P5 ;  /* 0x00000004ff457807 */ /* 0x000fe40002800000 */
[----:B------:R-:W-:Y:S01]  /*2340*/  ISETP.GE.U32.AND P5, PT, R70, 0x7fffffa2, PT ;  /* 0x7fffffa24600780c */ /* 0x000fe20003fa6070 */
[----:B------:R-:W-:Y:S01]  /*2350*/  IMAD.IADD R71, R71, 0x1, R72 ;  /* 0x0000000147477824 */ /* 0x000fe200078e0248 */
        /* <DEDUP_REMOVED lines=9> */
[--C-:B------:R-:W-:Y:S01]  /*23f0*/  IMAD.WIDE R128, R184, 0x4, R24.reuse ;  /* 0x00000004b8807825 */ /* 0x100fe200078e0218 */
[----:B------:R-:W-:Y:S02]  /*2400*/  SEL R74, RZ, 0x7fff8, P5 ;  /* 0x0007fff8ff4a7807 */ /* 0x000fe40002800000 */
[----:B------:R-:W-:Y:S01]  /*2410*/  ISETP.GE.U32.AND P5, PT, R77, 0x7fffffbe, PT ;  /* 0x7fffffbe4d00780c */ /* 0x000fe20003fa6070 */
[----:B------:R-:W-:Y:S01]  /*2420*/  VIADD R77, R8, 0xffffffdf ;  /* 0xffffffdf084d7836 */ /* 0x000fe20000000000 */
[----:B------:R-:W-:Y:S01]  /*2430*/  SEL R79, RZ, 0x1, P6 ;  /* 0x00000001ff4f7807 */ /* 0x000fe20003000000 */
[----:B------:R-:W-:Y:S01]  /*2440*/  IMAD R15, R15, UR9, RZ ;  /* 0x000000090f0f7c24 */ /* 0x000fe2000f8e02ff */
[----:B------:R-:W-:Y:S01]  /*2450*/  ISETP.GE.U32.AND P6, PT, R78, 0x7fffffbf, PT ;  /* 0x7fffffbf4e00780c */ /* 0x000fe20003fc6070 */
[----:B------:R-:W-:Y:S01]  /*2460*/  VIADD R78, R8, 0xffffffd8 ;  /* 0xffffffd8084e7836 */ /* 0x000fe20000000000 */
[----:B------:R-:W-:Y:S01]  /*2470*/  SEL R80, RZ, 0x1fffe, P5 ;  /* 0x0001fffeff507807 */ /* 0x000fe20002800000 */
[----:B------:R-:W-:Y:S01]  /*2480*/  IMAD R155, R155, UR9, RZ ;  /* 0x000000099b9b7c24 */ /* 0x000fe2000f8e02ff */
[----:B------:R-:W-:Y:S01]  /*2490*/  ISETP.GE.U32.AND P5, PT, R77, 0x7fffffc0, PT ;  /* 0x7fffffc04d00780c */ /* 0x000fe20003fa6070 */
[----:B------:R-:W-:Y:S01]  /*24a0*/  IMAD.WIDE R132, R183, 0x4, R24 ;  /* 0x00000004b7847825 */ /* 0x000fe200078e0218 */
[----:B------:R-:W-:-:S02]  /*24b0*/  SEL R77, RZ, 0x4, P6 ;  /* 0x00000004ff4d7807 */ /* 0x000fc40003000000 */
[----:B------:R-:W-:Y:S01]  /*24c0*/  ISETP.GE.U32.AND P6, PT, R78, 0x7fffffb9, PT ;  /* 0x7fffffb94e00780c */ /* 0x000fe20003fc6070 */
[----:B------:R-:W-:Y:S01]  /*24d0*/  IMAD.IADD R79, R79, 0x1, R80 ;  /* 0x000000014f4f7824 */ /* 0x000fe200078e0250 */
[----:B------:R-:W-:Y:S01]  /*24e0*/  SEL R78, RZ, 0x7fff8, P5 ;  /* 0x0007fff8ff4e7807 */ /* 0x000fe20002800000 */
[----:B------:R-:W-:Y:S01]  /*24f0*/  IMAD R13, R13, UR9, RZ ;  /* 0x000000090d0d7c24 */ /* 0x000fe2000f8e02ff */
        /* <DEDUP_REMOVED lines=9> */
[----:B------:R-:W-:Y:S01]  /*2590*/  IMAD R21, R21, UR9, RZ ;  /* 0x0000000915157c24 */ /* 0x000fe2000f8e02ff */
[----:B------:R-:W-:Y:S01]  /*25a0*/  SEL R81, RZ, 0x4, P6 ;  /* 0x00000004ff517807 */ /* 0x000fe20003000000 */
[----:B------:R-:W-:Y:S01]  /*25b0*/  IMAD.IADD R83, R83, 0x1, R84 ;  /* 0x0000000153537824 */ /* 0x000fe200078e0254 */
[----:B------:R-:W-:Y:S01]  /*25c0*/  ISETP.GE.U32.AND P6, PT, R82, 0x7fffffb5, PT ;  /* 0x7fffffb55200780c */ /* 0x000fe20003fc6070 */
[----:B------:R-:W-:Y:S01]  /*25d0*/  IMAD R22, R22, UR9, RZ ;  /* 0x0000000916167c24 */ /* 0x000fe2000f8e02ff */
        /* <DEDUP_REMOVED lines=19> */
[----:B------:R-:W-:Y:S01]  /*2710*/  IMAD R17, R17, UR9, RZ ;  /* 0x0000000911117c24 */ /* 0x000fe2000f8e02ff */
[----:B------:R-:W-:Y:S01]  /*2720*/  SEL R91, RZ, 0x1, P6 ;  /* 0x00000001ff5b7807 */ /* 0x000fe20003000000 */
[----:B------:R-:W-:Y:S01]  /*2730*/  IMAD R18, R18, UR9, RZ ;  /* 0x0000000912127c24 */ /* 0x000fe2000f8e02ff */
[----:B------:R-:W-:Y:S01]  /*2740*/  ISETP.GE.U32.AND P6, PT, R92, 0x7fffffb3, PT ;  /* 0x7fffffb35c00780c */ /* 0x000fe20003fc6070 */
[----:B------:R-:W-:Y:S01]  /*2750*/  IMAD R16, R16, UR9, RZ ;  /* 0x0000000910107c24 */ /* 0x000fe2000f8e02ff */
[----:B------:R-:W-:Y:S01]  /*2760*/  SEL R92, RZ, 0x1fffe, P5 ;  /* 0x0001fffeff5c7807 */ /* 0x000fe20002800000 */
[----:B------:R-:W-:Y:S01]  /*2770*/  VIADD R186, R175, UR8 ;  /* 0x00000008afba7c36 */ /* 0x000fe20008000000 */
[----:B------:R-:W-:Y:S01]  /*2780*/  ISETP.GE.U32.AND P5, PT, R228, 0x7fffffc1, PT ;  /* 0x7fffffc1e400780c */ /* 0x000fe20003fa6070 */
[----:B------:R-:W-:Y:S01]  /*2790*/  IMAD.WIDE R198, R181, 0x4, R24 ;  /* 0x00000004b5c67825 */ /* 0x000fe200078e0218 */
[----:B------:R-:W-:-:S02]  /*27a0*/  SEL R89, RZ, 0x4, P6 ;  /* 0x00000004ff597807 */ /* 0x000fc40003000000 */
[----:B------:R-:W-:Y:S01]  /*27b0*/  ISETP.GE.U32.AND P6, PT, R95, 0x7fffffb4, PT ;  /* 0x7fffffb45f00780c */ /* 0x000fe20003fc6070 */
[----:B------:R-:W-:Y:S01]  /*27c0*/  IMAD.IADD R95, R75, 0x1, R90 ;  /* 0x000000014b5f7824 */ /* 0x000fe200078e025a */
[----:B------:R-:W-:Y:S01]  /*27d0*/  SEL R75, RZ, 0x1, P5 ;  /* 0x00000001ff4b7807 */ /* 0x000fe20002800000 */
[----:B------:R-:W-:Y:S01]  /*27e0*/  IMAD.IADD R91, R91, 0x1, R92 ;  /* 0x000000015b5b7824 */ /* 0x000fe200078e025c */
[----:B------:R-:W-:Y:S01]  /*27f0*/  SEL R90, RZ, 0x7fff8, P6 ;  /* 0x0007fff8ff5a7807 */ /* 0x000fe20003000000 */
[----:B------:R-:W-:Y:S01]  /*2800*/  IMAD.WIDE R196, R180, 0x4, R204 ;  /* 0x00000004b4c47825 */ /* 0x000fe200078e02cc */
[----:B------:R-:W-:Y:S02]  /*2810*/  ISETP.GE.U32.AND P6, PT, R179, 0x7fffffa1, PT ;  /* 0x7fffffa1b300780c */ /* 0x000fe40003fc6070 */
[----:B------:R-:W-:Y:S01]  /*2820*/  LOP3.LUT R98, R98, 0x3, RZ, 0xc0, !PT ;  /* 0x0000000362627812 */ /* 0x000fe200078ec0ff */
[----:B------:R-:W-:Y:S01]  /*2830*/  IMAD.IADD R106, R75, 0x1, R106 ;  /* 0x000000014b6a7824 */ /* 0x000fe200078e026a */
[----:B------:R-:W-:Y:S01]  /*2840*/  SEL R75, RZ, 0x1, P6 ;  /* 0x00000001ff4b7807 */ /* 0x000fe20003000000 */
[----:B------:R-:W-:Y:S01]  /*2850*/  IMAD.WIDE R206, R180, 0x4, R24 ;  /* 0x00000004b4ce7825 */ /* 0x000fe200078e0218 */
[----:B------:R-:W-:-:S02]  /*2860*/  LOP3.LUT R63, R63, 0x3, RZ, 0xc0, !PT ;  /* 0x000000033f3f7812 */ /* 0x000fc400078ec0ff */
[----:B------:R-:W-:Y:S01]  /*2870*/  LOP3.LUT R71, R71, 0x3, RZ, 0xc0, !PT ;  /* 0x0000000347477812 */ /* 0x000fe200078ec0ff */
[----:B------:R-:W-:Y:S01]  /*2880*/  IMAD.IADD R75, R75, 0x1, R76 ;  /* 0x000000014b4b7824 */ /* 0x000fe200078e024c */
[----:B------:R-:W-:Y:S01]  /*2890*/  IADD3 R96, R98, R97, R96 ;  /* 0x0000006162607210 */ /* 0x000fe20007ffe060 */
[----:B------:R-:W-:Y:S01]  /*28a0*/  IMAD.WIDE R98, R194, 0x4, R204 ;  /* 0x00000004c2627825 */ /* 0x000fe200078e02cc */
[----:B------:R-:W-:Y:S02]  /*28b0*/  LOP3.LUT R67, R67, 0x3, RZ, 0xc0, !PT ;  /* 0x0000000343437812 */ /* 0x000fe400078ec0ff */
[----:B------:R-:W-:Y:S01]  /*28c0*/  LOP3.LUT R75, R75, 0x3, RZ, 0xc0, !PT ;  /* 0x000000034b4b7812 */ /* 0x000fe200078ec0ff */
[----:B------:R-:W-:Y:S01]  /*28d0*/  IMAD.SHL.U32 R64, R96, 0x100, RZ ;  /* 0x0000010060407824 */ /* 0x000fe200078e00ff */
[----:B------:R-:W-:Y:S01]  /*28e0*/  LOP3.LUT R91, R91, 0x3, RZ, 0xc0, !PT ;  /* 0x000000035b5b7812 */ /* 0x000fe200078ec0ff */
[----:B------:R-:W-:Y:S01]  /*28f0*/  IMAD.WIDE R96, R195, 0x4, R24 ;  /* 0x00000004c3607825 */ /* 0x000fe200078e0218 */
[----:B------:R-:W-:-:S02]  /*2900*/  IADD3 R73, R75, R74, R73 ;  /* 0x0000004a4b497210 */ /* 0x000fc40007ffe049 */
[----:B------:R-:W-:Y:S01]  /*2910*/  IADD3 R9, R63, R62, R9 ;  /* 0x0000003e3f097210 */ /* 0x000fe20007ffe009 */
[----:B------:R-:W-:Y:S01]  /*2920*/  IMAD.WIDE R74, R233, 0x4, R204 ;  /* 0x00000004e94a7825 */ /* 0x000fe200078e02cc */
[----:B------:R-:W-:Y:S02]  /*2930*/  LOP3.LUT R83, R83, 0x3, RZ, 0xc0, !PT ;  /* 0x0000000353537812 */ /* 0x000fe400078ec0ff */
[----:B------:R-:W-:Y:S01]  /*2940*/  IADD3 R69, R71, R70, R69 ;  /* 0x0000004647457210 */ /* 0x000fe20007ffe045 */
[----:B------:R-:W-:Y:S01]  /*2950*/  IMAD.WIDE R70, R229, 0x4, R204 ;  /* 0x00000004e5467825 */ /* 0x000fe200078e02cc */
[----:B------:R-:W-:Y:S02]  /*2960*/  LOP3.LUT R62, R73, 0xf, RZ, 0xc0, !PT ;  /* 0x0000000f493e7812 */ /* 0x000fe400078ec0ff */
[----:B------:R-:W-:Y:S01]  /*2970*/  IADD3 R65, R67, R66, R65 ;  /* 0x0000004243417210 */ /* 0x000fe20007ffe041 */
[----:B------:R-:W-:Y:S01]  /*2980*/  IMAD.WIDE R72, R229, 0x4, R24 ;  /* 0x00000004e5487825 */ /* 0x000fe200078e0218 */
[----:B------:R-:W-:-:S02]  /*2990*/  LOP3.LUT R87, R87, 0x3, RZ, 0xc0, !PT ;  /* 0x0000000357577812 */ /* 0x000fc400078ec0ff */
[----:B------:R-:W-:Y:S01]  /*29a0*/  IADD3 R89, R91, R90, R89 ;  /* 0x0000005a5b597210 */ /* 0x000fe20007ffe059 */
[----:B------:R-:W-:Y:S01]  /*29b0*/  IMAD R69, R69, 0x10, R62 ;  /* 0x0000001045457824 */ /* 0x000fe200078e023e */
[----:B------:R-:W-:Y:S01]  /*29c0*/  LOP3.LUT R95, R95, 0x3, RZ, 0xc0, !PT ;  /* 0x000000035f5f7812 */ /* 0x000fe200078ec0ff */
[----:B------:R-:W-:Y:S01]  /*29d0*/  IMAD.SHL.U32 R65, R65, 0x100, RZ ;  /* 0x0000010041417824 */ /* 0x000fe200078e00ff */
[----:B------:R-:W-:Y:S01]  /*29e0*/  IADD3 R81, R83, R82, R81 ;  /* 0x0000005253517210 */ /* 0x000fe20007ffe051 */
[----:B------:R-:W-:Y:S01]  /*29f0*/  IMAD.WIDE R82, R214, 0x4, R204 ;  /* 0x00000004d6527825 */ /* 0x000fe200078e02cc */
[----:B------:R-:W-:Y:S02]  /*2a00*/  LOP3.LUT R106, R106, 0x3, RZ, 0xc0, !PT ;  /* 0x000000036a6a7812 */ /* 0x000fe400078ec0ff */
[----:B------:R-:W-:Y:S01]  /*2a10*/  IADD3 R85, R87, R86, R85 ;  /* 0x0000005657557210 */ /* 0x000fe20007ffe055 */
[----:B------:R-:W-:Y:S01]  /*2a20*/  IMAD.SHL.U32 R81, R81, 0x100, RZ ;  /* 0x0000010051517824 */ /* 0x000fe200078e00ff */
[----:B------:R-:W-:Y:S01]  /*2a30*/  LOP3.LUT R62, R89, 0xf, RZ, 0xc0, !PT ;  /* 0x0000000f593e7812 */ /* 0x000fe200078ec0ff */
[----:B------:R-:W-:Y:S01]  /*2a40*/  IMAD.WIDE R86, R213, 0x4, R204 ;  /* 0x00000004d5567825 */ /* 0x000fe200078e02cc */
[----:B------:R-:W-:-:S02]  /*2a50*/  IADD3 R93, R95, R94, R93 ;  /* 0x0000005e5f5d7210 */ /* 0x000fc40007ffe05d */
[----:B------:R-:W-:Y:S01]  /*2a60*/  LOP3.LUT R64, R64, 0xf00, RZ, 0xe2, !PT ;  /* 0x00000f0040407812 */ /* 0x000fe200078ee2ff */
[----:B------:R-:W-:Y:S01]  /*2a70*/  IMAD R85, R85, 0x10, R62 ;  /* 0x0000001055557824 */ /* 0x000fe200078e023e */
[----:B------:R-:W-:Y:S01]  /*2a80*/  LOP3.LUT R102, R102, 0x3, RZ, 0xc0, !PT ;  /* 0x0000000366667812 */ /* 0x000fe200078ec0ff */
[----:B------:R-:W-:Y:S01]  /*2a90*/  IMAD.WIDE R88, R213, 0x4, R24 ;  /* 0x00000004d5587825 */ /* 0x000fe200078e0218 */
[----:B------:R-:W-:Y:S02]  /*2aa0*/  IADD3 R104, R106, R105, R104 ;  /* 0x000000696a687210 */ /* 0x000fe40007ffe068 */
[----:B------:R-:W-:Y:S01]  /*2ab0*/  LOP3.LUT R79, R79, 0x3, RZ, 0xc0, !PT ;  /* 0x000000034f4f7812 */ /* 0x000fe200078ec0ff */
[----:B------:R-:W-:Y:S01]  /*2ac0*/  IMAD R93, R93, 0x1000, R64 ;  /* 0x000010005d5d7824 */ /* 0x000fe200078e0240 */
[----:B------:R-:W-:Y:S01]  /*2ad0*/  IADD3 R100, R102, R101, R100 ;  /* 0x0000006566647210 */ /* 0x000fe20007ffe064 */
[----:B------:R-:W-:Y:S01]  /*2ae0*/  IMAD.WIDE R90, R212, 0x4, R204 ;  /* 0x00000004d45a7825 */ /* 0x000fe200078e02cc */
[----:B------:R-:W-:-:S02]  /*2af0*/  LOP3.LUT R63, R104, 0xf, RZ, 0xc0, !PT ;  /* 0x0000000f683f7812 */ /* 0x000fc400078ec0ff */
[----:B------:R-:W-:Y:S01]  /*2b00*/  LOP3.LUT R62, R65, 0xf00, RZ, 0xe2, !PT ;  /* 0x00000f00413e7812 */ /* 0x000fe200078ee2ff */
[----:B------:R-:W-:Y:S01]  /*2b10*/  IMAD.WIDE R94, R195, 0x4, R204 ;  /* 0x00000004c35e7825 */ /* 0x000fe200078e02cc */
[----:B------:R-:W-:Y:S02]  /*2b20*/  IADD3 R77, R79, R78, R77 ;  /* 0x0000004e4f4d7210 */ /* 0x000fe40007ffe04d */
[----:B------:R-:W-:Y:S01]  /*2b30*/  LOP3.LUT R64, R81, 0xf00, RZ, 0xe2, !PT ;  /* 0x00000f0051407812 */ /* 0x000fe200078ee2ff */
[----:B------:R-:W-:Y:S01]  /*2b40*/  IMAD R100, R100, 0x10, R63 ;  /* 0x0000001064647824 */ /* 0x000fe200078e023f */
[----:B------:R-:W-:Y:S01]  /*2b50*/  LOP3.LUT R66, R69, 0xff, RZ, 0xc0, !PT ;  /* 0x000000ff45427812 */ /* 0x000fe200078ec0ff */
[----:B------:R-:W-:Y:S02]  /*2b60*/  IMAD R9, R9, 0x1000, R62 ;  /* 0x0000100009097824 */ /* 0x000fe400078e023e */
[----:B------:R-:W-:Y:S01]  /*2b70*/  IMAD R77, R77, 0x1000, R64 ;  /* 0x000010004d4d7824 */ /* 0x000fe200078e0240 */
[----:B------:R-:W-:Y:S01]  /*2b80*/  LOP3.LUT R100, R100, 0xff, RZ, 0xc0, !PT ;  /* 0x000000ff64647812 */ /* 0x000fe200078ec0ff */
[----:B------:R-:W-:-:S04]  /*2b90*/  IMAD.WIDE R62, R223, 0x4, R204 ;  /* 0x00000004df3e7825 */ /* 0x000fc800078e02cc */
[----:B------:R-:W-:Y:S01]  /*2ba0*/  IMAD.WIDE R64, R223, 0x4, R24 ;  /* 0x00000004df407825 */ /* 0x000fe200078e0218 */
[----:B------:R5:W-:Y:S03]  /*2bb0*/  LDGSTS.E [R219+0x8], desc[UR16][R62.64], !P1 ;  /* 0x000080003edb7fae */ /* 0x000be6000c921850 */
[----:B------:R-:W-:Y:S01]  /*2bc0*/  IMAD.IADD R215, R9, 0x1, R66 ;  /* 0x0000000109d77824 */ /* 0x000fe200078e0242 */
[----:B------:R5:W-:Y:S01]  /*2bd0*/  LDGSTS.E [R219+0x4008], desc[UR16][R64.64], !P1 ;  /* 0x0400800040db7fae */ /* 0x000be2000c921850 */
[----:B------:R-:W-:Y:S01]  /*2be0*/  LOP3.LUT R66, R85, 0xff, RZ, 0xc0, !PT ;  /* 0x000000ff55427812 */ /* 0x000fe200078ec0ff */
[----:B------:R-:W-:Y:S01]  /*2bf0*/  IMAD.WIDE R68, R225, 0x4, R24 ;  /* 0x00000004e1447825 */ /* 0x000fe200078e0218 */
[----:B------:R-:W-:-:S03]  /*2c00*/  ISETP.GT.AND P1, PT, R182, 0x1f, PT ;  /* 0x0000001fb600780c */ /* 0x000fc60003f24270 */
[----:B------:R-:W-:Y:S01]  /*2c10*/  IMAD.IADD R12, R77, 0x1, R66 ;  /* 0x000000014d0c7824 */ /* 0x000fe200078e0242 */
[----:B------:R-:W-:Y:S01]  /*2c20*/  SEL R9, RZ, 0x4, !P1 ;  /* 0x00000004ff097807 */ /* 0x000fe20004800000 */
[----:B------:R-:W-:Y:S01]  /*2c30*/  IMAD.WIDE R66, R225, 0x4, R204 ;  /* 0x00000004e1427825 */ /* 0x000fe200078e02cc */
[----:B------:R-:W-:Y:S02]  /*2c40*/  ISETP.GE.AND P1, PT, R236, R8, PT ;  /* 0x00000008ec00720c */ /* 0x000fe40003f26270 */
[----:B------:R-:W-:Y:S01]  /*2c50*/  PRMT R215, R215, 0x5410, R12 ;  /* 0x00005410d7d77816 */ /* 0x000fe2000000000c */
[----:B------:R-:W-:Y:S01]  /*2c60*/  IMAD.IADD R93, R93, 0x1, R100 ;  /* 0x000000015d5d7824 */ /* 0x000fe200078e0264 */
[----:B------:R-:W-:Y:S01]  /*2c70*/  SEL R9, R9, RZ, !P1 ;  /* 0x000000ff09097207 */ /* 0x000fe20004800000 */
[----:B------:R5:W-:Y:S01]  /*2c80*/  LDGSTS.E [R219+0xc], desc[UR16][R66.64], !P4 ;  /* 0x0000c00042db7fae */ /* 0x000be2000e121850 */
[----:B------:R-:W-:Y:S01]  /*2c90*/  VIADD R8, R8, 0xfffffff0 ;  /* 0xfffffff008087836 */ /* 0x000fe20000000000 */
[----:B------:R-:W-:Y:S01]  /*2ca0*/  LOP3.LUT R12, R2, 0x40, RZ, 0x3c, !PT ;  /* 0x00000040020c7812 */ /* 0x000fe200078e3cff */
[----:B------:R-:W-:Y:S01]  /*2cb0*/  IMAD.WIDE R76, R233, 0x4, R24 ;  /* 0x00000004e94c7825 */ /* 0x000fe200078e0218 */
[----:B------:R5:W-:Y:S01]  /*2cc0*/  LDGSTS.E [R219+0x400c], desc[UR16][R68.64], !P4 ;  /* 0x0400c00044db7fae */ /* 0x000be2000e121850 */
[----:B------:R-:W-:-:S02]  /*2cd0*/  ISETP.NE.U32.AND P4, PT, R9, RZ, PT ;  /* 0x000000ff0900720c */ /* 0x000fc40003f85070 */
[----:B------:R-:W-:Y:S01]  /*2ce0*/  LOP3.LUT R9, R93, 0xffff, RZ, 0xc0, !PT ;  /* 0x0000ffff5d097812 */ /* 0x000fe200078ec0ff */
[----:B------:R5:W-:Y:S01]  /*2cf0*/  LDGSTS.E [R218], desc[UR16][R70.64], !P2 ;  /* 0x0000000046da7fae */ /* 0x000be2000d121850 */
[----:B------:R-:W-:Y:S01]  /*2d00*/  ISETP.GE.U32.AND P1, PT, R8, 0x7fffffd1, PT ;  /* 0x7fffffd10800780c */ /* 0x000fe20003f26070 */
[C---:B------:R-:W-:Y:S01]  /*2d10*/  IMAD.WIDE R78, R237.reuse, 0x4, R204 ;  /* 0x00000004ed4e7825 */ /* 0x040fe200078e02cc */
[--C-:B------:R-:W-:Y:S01]  /*2d20*/  SHF.R.U32.HI R8, RZ, 0x1, R9.reuse ;  /* 0x00000001ff087819 */ /* 0x100fe20000011609 */
[----:B------:R5:W-:Y:S01]  /*2d30*/  LDGSTS.E [R218+0x4000], desc[UR16][R72.64], !P2 ;  /* 0x0400000048da7fae */ /* 0x000be2000d121850 */
[----:B------:R-:W-:Y:S01]  /*2d40*/  SHF.R.U32.HI R130, RZ, 0x4, R9 ;  /* 0x00000004ff827819 */ /* 0x000fe20000011609 */
[----:B------:R-:W-:Y:S01]  /*2d50*/  IMAD.WIDE R80, R237, 0x4, R24 ;  /* 0x00000004ed507825 */ /* 0x000fe200078e0218 */
[----:B------:R-:W-:Y:S01]  /*2d60*/  LOP3.LUT P2, RZ, R8, 0x1, RZ, 0xc0, !PT ;  /* 0x0000000108ff7812 */ /* 0x000fe2000784c0ff */
[----:B------:R5:W-:Y:S01]  /*2d70*/  LDGSTS.E [R218+0x4], desc[UR16][R74.64], !P3 ;  /* 0x000040004ada7fae */ /* 0x000be2000d921850 */
[----:B------:R-:W-:Y:S01]  /*2d80*/  SHF.R.U32.HI R8, RZ, 0xf, R9 ;  /* 0x0000000fff087819 */ /* 0x000fe20000011609 */
[----:B------:R-:W-:Y:S01]  /*2d90*/  IMAD.WIDE R84, R214, 0x4, R24 ;  /* 0x00000004d6547825 */ /* 0x000fe200078e0218 */
[----:B------:R-:W-:Y:S01]  /*2da0*/  SHF.R.U64 R174, R215, 0x1f, RZ ;  /* 0x0000001fd7ae7819 */ /* 0x000fe200000012ff */
[----:B------:R5:W-:Y:S01]  /*2db0*/  LDGSTS.E [R218+0x4004], desc[UR16][R76.64], !P3 ;  /* 0x040040004cda7fae */ /* 0x000be2000d921850 */
[----:B------:R-:W-:Y:S01]  /*2dc0*/  LOP3.LUT P3, RZ, R8, 0x1, RZ, 0xc0, !PT ;  /* 0x0000000108ff7812 */ /* 0x000fe2000786c0ff */
[----:B------:R-:W-:Y:S01]  /*2dd0*/  VIADD R217, R12, UR8 ;  /* 0x000000080cd97c36 */ /* 0x000fe20008000000 */
[----:B------:R-:W-:Y:S01]  /*2de0*/  SHF.R.U32.HI R8, RZ, 0xe, R9 ;  /* 0x0000000eff087819 */ /* 0x000fe20000011609 */
[----:B------:R5:W-:Y:S01]  /*2df0*/  LDGSTS.E [R218+0x8], desc[UR16][R78.64], !P0 ;  /* 0x000080004eda7fae */ /* 0x000be2000c121850 */
[----:B------:R-:W-:Y:S01]  /*2e00*/  IMAD.WIDE R92, R212, 0x4, R24 ;  /* 0x00000004d45c7825 */ /* 0x000fe200078e0218 */
[----:B------:R-:W-:-:S02]  /*2e10*/  LOP3.LUT R12, R2, 0x50, RZ, 0x3c, !PT ;  /* 0x00000050020c7812 */ /* 0x000fc400078e3cff */
[----:B------:R5:W-:Y:S01]  /*2e20*/  LDGSTS.E [R218+0x4008], desc[UR16][R80.64], !P0 ;  /* 0x0400800050da7fae */ /* 0x000be2000c121850 */
[----:B------:R-:W-:Y:S01]  /*2e30*/  LOP3.LUT P0, RZ, R8, 0x1, RZ, 0xc0, !PT ;  /* 0x0000000108ff7812 */ /* 0x000fe2000780c0ff */
[----:B------:R-:W-:Y:S01]  /*2e40*/  IMAD.WIDE R100, R194, 0x4, R24 ;  /* 0x00000004c2647825 */ /* 0x000fe200078e0218 */
[----:B------:R-:W-:Y:S01]  /*2e50*/  SHF.R.U32.HI R8, RZ, 0xd, R9 ;  /* 0x0000000dff087819 */ /* 0x000fe20000011609 */
[----:B------:R5:W-:Y:S01]  /*2e60*/  LDGSTS.E [R218+0xc], desc[UR16][R82.64], !P1 ;  /* 0x0000c00052da7fae */ /* 0x000be2000c921850 */
[----:B------:R-:W-:Y:S01]  /*2e70*/  SHF.R.U64 R232, R215, 0x1e, RZ ;  /* 0x0000001ed7e87819 */ /* 0x000fe200000012ff */
[----:B------:R-:W-:Y:S01]  /*2e80*/  VIADD R216, R12, UR8 ;  /* 0x000000080cd87c36 */ /* 0x000fe20008000000 */
[----:B------:R-:W-:Y:S01]  /*2e90*/  LOP3.LUT R12, R2, 0x60, RZ, 0x3c, !PT ;  /* 0x00000060020c7812 */ /* 0x000fe200078e3cff */
[----:B------:R5:W-:Y:S01]  /*2ea0*/  LDGSTS.E [R218+0x400c], desc[UR16][R84.64], !P1 ;  /* 0x0400c00054da7fae */ /* 0x000be2000c921850 */
[----:B------:R-:W-:Y:S01]  /*2eb0*/  LOP3.LUT P1, RZ, R8, 0x1, RZ, 0xc0, !PT ;  /* 0x0000000108ff7812 */ /* 0x000fe2000782c0ff */
[C---:B------:R-:W-:Y:S01]  /*2ec0*/  IMAD.WIDE R102, R193.reuse, 0x4, R204 ;  /* 0x00000004c1667825 */ /* 0x040fe200078e02cc */
[----:B------:R-:W-:Y:S01]  /*2ed0*/  SHF.R.U32.HI R8, RZ, 0xc, R9 ;  /* 0x0000000cff087819 */ /* 0x000fe20000011609 */
[----:B------:R5:W-:Y:S02]  /*2ee0*/  LDGSTS.E [R217], desc[UR16][R86.64], P3 ;  /* 0x0000000056d97fae */ /* 0x000be40009921850 */
[----:B------:R-:W-:-:S02]  /*2ef0*/  IMAD.WIDE R104, R193, 0x4, R24 ;  /* 0x00000004c1687825 */ /* 0x000fc400078e0218 */
[----:B------:R5:W-:Y:S01]  /*2f00*/  LDGSTS.E [R217+0x4000], desc[UR16][R88.64], P3 ;  /* 0x0400000058d97fae */ /* 0x000be20009921850 */
[----:B------:R-:W-:Y:S01]  /*2f10*/  LOP3.LUT P3, RZ, R8, 0x1, RZ, 0xc0, !PT ;  /* 0x0000000108ff7812 */ /* 0x000fe2000786c0ff */
[----:B------:R-:W-:Y:S01]  /*2f20*/  IMAD.WIDE R106, R192, 0x4, R204 ;  /* 0x00000004c06a7825 */ /* 0x000fe200078e02cc */
[--C-:B------:R-:W-:Y:S01]  /*2f30*/  SHF.R.U32.HI R8, RZ, 0x9, R9.reuse ;  /* 0x00000009ff087819 */ /* 0x100fe20000011609 */
[----:B------:R5:W-:Y:S02]  /*2f40*/  LDGSTS.E [R217+0x4], desc[UR16][R90.64], P0 ;  /* 0x000040005ad97fae */ /* 0x000be40008121850 */
[----:B------:R-:W-:Y:S02]  /*2f50*/  VIADD R176, R12, UR8 ;  /* 0x000000080cb07c36 */ /* 0x000fe40008000000 */
[----:B------:R5:W-:Y:S01]  /*2f60*/  LDGSTS.E [R217+0x4004], desc[UR16][R92.64], P0 ;  /* 0x040040005cd97fae */ /* 0x000be20008121850 */
[----:B------:R-:W-:Y:S01]  /*2f70*/  LOP3.LUT P0, RZ, R8, 0x1, RZ, 0xc0, !PT ;  /* 0x0000000108ff7812 */ /* 0x000fe2000780c0ff */
[----:B------:R-:W-:Y:S01]  /*2f80*/  IMAD R12, R236, R159, RZ ;  /* 0x0000009fec0c7224 */ /* 0x000fe200078e02ff */
[----:B------:R-:W-:Y:S01]  /*2f90*/  SHF.R.U32.HI R8, RZ, 0xb, R9 ;  /* 0x0000000bff087819 */ /* 0x000fe20000011609 */
[----:B------:R5:W-:Y:S01]  /*2fa0*/  LDGSTS.E [R217+0x8], desc[UR16][R94.64], P1 ;  /* 0x000080005ed97fae */ /* 0x000be20008921850 */
[----:B------:R-:W-:-:S03]  /*2fb0*/  IMAD.WIDE R200, R178, 0x4, R204 ;  /* 0x00000004b2c87825 */ /* 0x000fc600078e02cc */
[----:B------:R5:W-:Y:S01]  /*2fc0*/  LDGSTS.E [R217+0x4008], desc[UR16][R96.64], P1 ;  /* 0x0400800060d97fae */ /* 0x000be20008921850 */
[----:B------:R-:W-:Y:S01]  /*2fd0*/  LOP3.LUT P1, RZ, R8, 0x1, RZ, 0xc0, !PT ;  /* 0x0000000108ff7812 */ /* 0x000fe2000782c0ff */
[----:B------:R-:W-:Y:S01]  /*2fe0*/  IMAD.WIDE R208, R178, 0x4, R24 ;  /* 0x00000004b2d07825 */ /* 0x000fe200078e0218 */
[----:B------:R-:W-:Y:S01]  /*2ff0*/  SHF.R.U32.HI R8, RZ, 0xa, R9 ;  /* 0x0000000aff087819 */ /* 0x000fe20000011609 */
[----:B------:R-:W-:Y:S02]  /*3000*/  LDGSTS.E [R217+0xc], desc[UR16][R98.64], P3 ;  /* 0x0000c00062d97fae */ /* 0x000fe40009921850 */
[C---:B------:R-:W-:Y:S02]  /*3010*/  IMAD.WIDE R202, R177.reuse, 0x4, R204 ;  /* 0x00000004b1ca7825 */ /* 0x040fe400078e02cc */
[----:B------:R-:W-:Y:S01]  /*3020*/  LDGSTS.E [R217+0x400c], desc[UR16][R100.64], P3 ;  /* 0x0400c00064d97fae */ /* 0x000fe20009921850 */
[----:B------:R-:W-:Y:S01]  /*3030*/  LOP3.LUT P3, RZ, R8, 0x1, RZ, 0xc0, !PT ;  /* 0x0000000108ff7812 */ /* 0x000fe2000786c0ff */
[----:B------:R-:W-:Y:S01]  /*3040*/  IMAD.WIDE R210, R177, 0x4, R24 ;  /* 0x00000004b1d27825 */ /* 0x000fe200078e0218 */
[----:B------:R-:W-:-:S03]  /*3050*/  SHF.R.U32.HI R8, RZ, 0x2, R9 ;  /* 0x00000002ff087819 */ /* 0x000fc60000011609 */
[----:B------:R-:W-:Y:S01]  /*3060*/  LDGSTS.E [R216], desc[UR16][R102.64], P1 ;  /* 0x0000000066d87fae */ /* 0x000fe20008921850 */
[----:B------:R-:W-:-:S03]  /*3070*/  VIADD R221, R4, UR8 ;  /* 0x0000000804dd7c36 */ /* 0x000fc60008000000 */
[----:B------:R-:W-:Y:S01]  /*3080*/  LDGSTS.E [R216+0x4000], desc[UR16][R104.64], P1 ;  /* 0x0400000068d87fae */ /* 0x000fe20008921850 */
[----:B------:R-:W-:Y:S02]  /*3090*/  LOP3.LUT P1, RZ, R8, 0x1, RZ, 0xc0, !PT ;  /* 0x0000000108ff7812 */ /* 0x000fe4000782c0ff */
[--C-:B------:R-:W-:Y:S01]  /*30a0*/  SHF.R.U32.HI R8, RZ, 0x8, R9.reuse ;  /* 0x00000008ff087819 */ /* 0x100fe20000011609 */
[----:B------:R-:W-:Y:S04]  /*30b0*/  LDGSTS.E [R216+0x4], desc[UR16][R106.64], P3 ;  /* 0x000040006ad87fae */ /* 0x000fe80009921850 */
[----:B------:R-:W-:Y:S01]  /*30c0*/  LDGSTS.E [R216+0x4004], desc[UR16][R108.64], P3 ;  /* 0x040040006cd87fae */ /* 0x000fe20009921850 */
[----:B------:R-:W-:Y:S02]  /*30d0*/  LOP3.LUT P3, RZ, R8, 0x1, RZ, 0xc0, !PT ;  /* 0x0000000108ff7812 */ /* 0x000fe4000786c0ff */
[----:B------:R-:W-:Y:S01]  /*30e0*/  SHF.R.U32.HI R8, RZ, 0x7, R9 ;  /* 0x00000007ff087819 */ /* 0x000fe20000011609 */
[----:B------:R-:W-:Y:S04]  /*30f0*/  LDGSTS.E [R216+0x8], desc[UR16][R110.64], P0 ;  /* 0x000080006ed87fae */ /* 0x000fe80008121850 */
[----:B------:R-:W-:Y:S01]  /*3100*/  LDGSTS.E [R216+0x4008], desc[UR16][R112.64], P0 ;  /* 0x0400800070d87fae */ /* 0x000fe20008121850 */
[----:B------:R-:W-:-:S02]  /*3110*/  LOP3.LUT P0, RZ, R8, 0x1, RZ, 0xc0, !PT ;  /* 0x0000000108ff7812 */ /* 0x000fc4000780c0ff */
[----:B------:R-:W-:-:S03]  /*3120*/  SHF.R.U32.HI R8, RZ, 0x6, R9 ;  /* 0x00000006ff087819 */ /* 0x000fc60000011609 */
[----:B------:R-:W-:Y:S04]  /*3130*/  LDGSTS.E [R216+0xc], desc[UR16][R114.64], P3 ;  /* 0x0000c00072d87fae */ /* 0x000fe80009921850 */
[----:B------:R-:W-:Y:S01]  /*3140*/  LDGSTS.E [R216+0x400c], desc[UR16][R116.64], P3 ;  /* 0x0400c00074d87fae */ /* 0x000fe20009921850 */
[----:B------:R-:W-:Y:S02]  /*3150*/  LOP3.LUT P3, RZ, R8, 0x1, RZ, 0xc0, !PT ;  /* 0x0000000108ff7812 */ /* 0x000fe4000786c0ff */
[--C-:B------:R-:W-:Y:S01]  /*3160*/  SHF.R.U32.HI R8, RZ, 0x5, R9.reuse ;  /* 0x00000005ff087819 */ /* 0x100fe20000011609 */
[----:B------:R-:W-:Y:S01]  /*3170*/  LDGSTS.E [R176], desc[UR16][R118.64], P0 ;  /* 0x0000000076b07fae */ /* 0x000fe20008121850 */
[----:B------:R-:W-:-:S03]  /*3180*/  SHF.R.U32.HI R9, RZ, 0x3, R9 ;  /* 0x00000003ff097819 */ /* 0x000fc60000011609 */
[----:B------:R-:W-:Y:S01]  /*3190*/  LDGSTS.E [R176+0x4000], desc[UR16][R120.64], P0 ;  /* 0x0400000078b07fae */ /* 0x000fe20008121850 */
[----:B------:R-:W-:Y:S01]  /*31a0*/  LOP3.LUT P0, RZ, R8, 0x1, RZ, 0xc0, !PT ;  /* 0x0000000108ff7812 */ /* 0x000fe2000780c0ff */
[----:B------:R-:W-:-:S04]  /*31b0*/  IMAD.SHL.U32 R8, R12, 0x4, RZ ;  /* 0x000000040c087824 */ /* 0x000fc800078e00ff */
[----:B------:R-:W-:Y:S04]  /*31c0*/  LDGSTS.E [R176+0x4], desc[UR16][R122.64], P3 ;  /* 0x000040007ab07fae */ /* 0x000fe80009921850 */
[----:B------:R-:W-:Y:S01]  /*31d0*/  LDGSTS.E [R176+0x4004], desc[UR16][R124.64], P3 ;  /* 0x040040007cb07fae */ /* 0x000fe20009921850 */
[----:B------:R-:W-:-:S03]  /*31e0*/  IADD3 R172, P3, R8, UR4, RZ ;  /* 0x0000000408ac7c10 */ /* 0x000fc6000ff7e0ff */
[----:B------:R-:W-:Y:S01]  /*31f0*/  LDGSTS.E [R176+0x8], desc[UR16][R126.64], P0 ;  /* 0x000080007eb07fae */ /* 0x000fe20008121850 */
[----:B------:R-:W-:Y:S02]  /*3200*/  LEA.HI.X.SX32 R157, R12, UR5, 0x2, P3 ;  /* 0x000000050c9d7c11 */ /* 0x000fe400098f16ff */
[-C--:B------:R-:W-:Y:S01]  /*3210*/  LEA R134, P3, R15, R172.reuse, 0x2 ;  /* 0x000000ac0f867211 */ /* 0x080fe200078610ff */
[----:B------:R-:W-:Y:S01]  /*3220*/  LDGSTS.E [R176+0x4008], desc[UR16][R128.64], P0 ;  /* 0x0400800080b07fae */ /* 0x000fe20008121850 */
[----:B------:R-:W-:Y:S01]  /*3230*/  LOP3.LUT P0, RZ, R130, 0x1, RZ, 0xc0, !PT ;  /* 0x0000000182ff7812 */ /* 0x000fe2000780c0ff */
[----:B------:R-:W-:Y:S01]  /*3240*/  IMAD.WIDE R130, R183, 0x4, R204 ;  /* 0x00000004b7827825 */ /* 0x000fe200078e02cc */
[----:B------:R-:W-:Y:S02]  /*3250*/  LEA.HI.X.SX32 R135, R15, R157, 0x2, P3 ;  /* 0x0000009d0f877211 */ /* 0x000fe400018f16ff */
[----:B------:R-:W-:-:S04]  /*3260*/  LEA R138, P3, R155, R172, 0x2 ;  /* 0x000000ac9b8a7211 */ /* 0x000fc800078610ff */
[----:B------:R-:W-:Y:S02]  /*3270*/  LEA.HI.X.SX32 R139, R155, R157, 0x2, P3 ;  /* 0x0000009d9b8b7211 */ /* 0x000fe400018f16ff */
[----:B------:R-:W-:-:S03]  /*3280*/  LEA R142, P3, R23, R172, 0x2 ;  /* 0x000000ac178e7211 */ /* 0x000fc600078610ff */
[----:B------:R-:W-:Y:S01]  /*3290*/  LDGSTS.E [R176+0xc], desc[UR16][R130.64], P0 ;  /* 0x0000c00082b07fae */ /* 0x000fe20008121850 */
[-C--:B------:R-:W-:Y:S02]  /*32a0*/  LEA.HI.X.SX32 R143, R23, R157.reuse, 0x2, P3 ;  /* 0x0000009d178f7211 */ /* 0x080fe400018f16ff */
[-C--:B------:R-:W-:Y:S01]  /*32b0*/  LEA R146, P3, R21, R172.reuse, 0x2 ;  /* 0x000000ac15927211 */ /* 0x080fe200078610ff */
[----:B------:R-:W-:Y:S01]  /*32c0*/  LDGSTS.E [R176+0x400c], desc[UR16][R132.64], P0 ;  /* 0x0400c00084b07fae */ /* 0x000fe20008121850 */
[-C--:B------:R-:W-:Y:S02]  /*32d0*/  LEA R136, P0, R13, R172.reuse, 0x2 ;  /* 0x000000ac0d887211 */ /* 0x080fe400078010ff */
[-C--:B------:R-:W-:Y:S02]  /*32e0*/  LEA.HI.X.SX32 R147, R21, R157.reuse, 0x2, P3 ;  /* 0x0000009d15937211 */ /* 0x080fe400018f16ff */
[----:B------:R-:W-:Y:S02]  /*32f0*/  LEA.HI.X.SX32 R137, R13, R157, 0x2, P0 ;  /* 0x0000009d0d897211 */ /* 0x000fe400000f16ff */
[----:B------:R-:W-:-:S02]  /*3300*/  LEA R140, P0, R153, R172, 0x2 ;  /* 0x000000ac998c7211 */ /* 0x000fc400078010ff */
[-C--:B------:R-:W-:Y:S02]  /*3310*/  LEA R150, P3, R14, R172.reuse, 0x2 ;  /* 0x000000ac0e967211 */ /* 0x080fe400078610ff */
[-C--:B------:R-:W-:Y:S02]  /*3320*/  LEA.HI.X.SX32 R141, R153, R157.reuse, 0x2, P0 ;  /* 0x0000009d998d7211 */ /* 0x080fe400000f16ff */
        /* <DEDUP_REMOVED lines=8> */
[----:B------:R-:W-:Y:S02]  /*33b0*/  LEA R166, P3, R19, R172, 0x2 ;  /* 0x000000ac13a67211 */ /* 0x000fe400078610ff */
[----:B------:R-:W-:-:S02]  /*33c0*/  LEA.HI.X.SX32 R161, R156, R157, 0x2, P0 ;  /* 0x0000009d9ca17211 */ /* 0x000fc400000f16ff */
[CC--:B------:R-:W-:Y:S02]  /*33d0*/  LEA R164, P0, R152.reuse, R172.reuse, 0x2 ;  /* 0x000000ac98a47211 */ /* 0x0c0fe400078010ff */
[-C--:B------:R-:W-:Y:S02]  /*33e0*/  LEA.HI.X.SX32 R167, R19, R157.reuse, 0x2, P3 ;  /* 0x0000009d13a77211 */ /* 0x080fe400018f16ff */
[CC--:B------:R-:W-:Y:S02]  /*33f0*/  LEA R170, P3, R17.reuse, R172.reuse, 0x2 ;  /* 0x000000ac11aa7211 */ /* 0x0c0fe400078610ff */
[-C--:B------:R-:W-:Y:S02]  /*3400*/  LEA.HI.X.SX32 R165, R152, R157.reuse, 0x2, P0 ;  /* 0x0000009d98a57211 */ /* 0x080fe400000f16ff */
[----:B------:R-:W-:Y:S02]  /*3410*/  LEA R168, P0, R18, R172, 0x2 ;  /* 0x000000ac12a87211 */ /* 0x000fe400078010ff */
[----:B------:R-:W-:-:S02]  /*3420*/  LEA.HI.X.SX32 R171, R17, R157, 0x2, P3 ;  /* 0x0000009d11ab7211 */ /* 0x000fc400018f16ff */
[----:B------:R-:W-:Y:S01]  /*3430*/  LOP3.LUT P3, RZ, R9, 0x1, RZ, 0xc0, !PT ;  /* 0x0000000109ff7812 */ /* 0x000fe2000786c0ff */
[----:B------:R-:W-:Y:S01]  /*3440*/  IMAD.SHL.U32 R9, R158, 0x20, RZ ;  /* 0x000000209e097824 */ /* 0x000fe200078e00ff */
[----:B------:R-:W-:Y:S02]  /*3450*/  LEA.HI.X.SX32 R169, R18, R157, 0x2, P0 ;  /* 0x0000009d12a97211 */ /* 0x000fe400000f16ff */
[----:B------:R-:W-:Y:S01]  /*3460*/  LEA R172, P0, R16, R172, 0x2 ;  /* 0x000000ac10ac7211 */ /* 0x000fe200078010ff */
[----:B-1----:R-:W-:-:S03]  /*3470*/  IMAD.WIDE R24, R9, 0x4, R24 ;  /* 0x0000000409187825 */ /* 0x002fc600078e0218 */
[----:B------:R-:W-:Y:S01]  /*3480*/  LEA.HI.X.SX32 R173, R16, R157, 0x2, P0 ;  /* 0x0000009d10ad7211 */ /* 0x000fe200000f16ff */
[----:B--2---:R-:W-:Y:S01]  /*3490*/  IMAD.WIDE R26, R9, 0x4, R26 ;  /* 0x00000004091a7825 */ /* 0x004fe200078e021a */
[----:B------:R-:W-:Y:S02]  /*34a0*/  LOP3.LUT P0, RZ, R174, 0x1, RZ, 0xc0, !PT ;  /* 0x00000001aeff7812 */ /* 0x000fe4000780c0ff */
[----:B------:R-:W-:Y:S01]  /*34b0*/  LOP3.LUT R157, R4, 0x40, RZ, 0x3c, !PT ;  /* 0x00000040049d7812 */ /* 0x000fe200078e3cff */
[----:B------:R-:W-:-:S04]  /*34c0*/  IMAD.WIDE R174, R181, 0x4, R204 ;  /* 0x00000004b5ae7825 */ /* 0x000fc800078e02cc */
[----:B------:R-:W-:Y:S01]  /*34d0*/  VIADD R157, R157, UR8 ;  /* 0x000000089d9d7c36 */ /* 0x000fe20008000000 */
[----:B------:R-:W-:Y:S01]  /*34e0*/  LDGSTS.E [R186], desc[UR16][R174.64], P3 ;  /* 0x00000000aeba7fae */ /* 0x000fe20009921850 */
[----:B------:R-:W-:-:S03]  /*34f0*/  IMAD.WIDE R204, R9, 0x4, R204 ;  /* 0x0000000409cc7825 */ /* 0x000fc600078e02cc */
[----:B------:R-:W-:Y:S01]  /*3500*/  LDGSTS.E [R186+0x4000], desc[UR16][R198.64], P3 ;  /* 0x04000000c6ba7fae */ /* 0x000fe20009921850 */
[----:B---3--:R-:W-:-:S03]  /*3510*/  IMAD.WIDE R28, R9, 0x4, R28 ;  /* 0x00000004091c7825 */ /* 0x008fc600078e021c */
[----:B------:R-:W-:Y:S01]  /*3520*/  LDGSTS.E [R186+0x4], desc[UR16][R196.64], P1 ;  /* 0x00004000c4ba7fae */ /* 0x000fe20008921850 */
[----:B----4-:R-:W-:-:S03]  /*3530*/  IMAD.WIDE R30, R9, 0x4, R30 ;  /* 0x00000004091e7825 */ /* 0x010fc600078e021e */
[----:B------:R-:W-:Y:S01]  /*3540*/  LDGSTS.E [R186+0x4004], desc[UR16][R206.64], P1 ;  /* 0x04004000ceba7fae */ /* 0x000fe20008921850 */
[----:B-----5:R-:W-:-:S03]  /*3550*/  IMAD.WIDE R32, R9, 0x4, R32 ;  /* 0x0000000409207825 */ /* 0x020fc600078e0220 */
[----:B------:R-:W-:Y:S01]  /*3560*/  LDGSTS.E [R186+0x8], desc[UR16][R200.64], P2 ;  /* 0x00008000c8ba7fae */ /* 0x000fe20009121850 */
[----:B------:R-:W-:-:S03]  /*3570*/  IMAD.WIDE R34, R9, 0x4, R34 ;  /* 0x0000000409227825 */ /* 0x000fc600078e0222 */
[----:B------:R-:W-:Y:S01]  /*3580*/  LDGSTS.E [R186+0x4008], desc[UR16][R208.64], P2 ;  /* 0x04008000d0ba7fae */ /* 0x000fe20009121850 */
[----:B------:R-:W-:Y:S01]  /*3590*/  LOP3.LUT P2, RZ, R232, 0x1, RZ, 0xc0, !PT ;  /* 0x00000001e8ff7812 */ /* 0x000fe2000784c0ff */
[----:B------:R-:W-:Y:S01]  /*35a0*/  IMAD.WIDE R36, R9, 0x4, R36 ;  /* 0x0000000409247825 */ /* 0x000fe200078e0224 */
[----:B------:R-:W-:Y:S01]  /*35b0*/  SHF.R.U64 R232, R215, 0x1d, RZ ;  /* 0x0000001dd7e87819 */ /* 0x000fe200000012ff */
[----:B------:R-:W-:Y:S02]  /*35c0*/  LDGSTS.E [R186+0xc], desc[UR16][R202.64], !P5 ;  /* 0x0000c000caba7fae */ /* 0x000fe4000e921850 */
[C---:B------:R-:W-:Y:S01]  /*35d0*/  IMAD.WIDE R38, R9.reuse, 0x4, R38 ;  /* 0x0000000409267825 */ /* 0x040fe200078e0226 */
[----:B------:R-:W-:Y:S01]  /*35e0*/  LOP3.LUT P1, RZ, R232, 0x1, RZ, 0xc0, !PT ;  /* 0x00000001e8ff7812 */ /* 0x000fe2000782c0ff */
[----:B------:R-:W-:Y:S02]  /*35f0*/  LDGSTS.E [R186+0x400c], desc[UR16][R210.64], !P5 ;  /* 0x0400c000d2ba7fae */ /* 0x000fe4000e921850 */
[----:B------:R-:W-:-:S02]  /*3600*/  IMAD.WIDE R40, R9, 0x4, R40 ;  /* 0x0000000409287825 */ /* 0x000fc400078e0228 */
[----:B------:R-:W0:Y:S02]  /*3610*/  LDGDEPBAR ;  /* 0x00000000000079af */ /* 0x000e240000000000 */
[C---:B------:R-:W-:Y:S02]  /*3620*/  IMAD.WIDE R42, R9.reuse, 0x4, R42 ;  /* 0x00000004092a7825 */ /* 0x040fe400078e022a */
[----:B------:R-:W-:Y:S02]  /*3630*/  LDGSTS.E [R221+0x18000], desc[UR16][R134.64], P4 ;  /* 0x1800000086dd7fae */ /* 0x000fe4000a121850 */
[C---:B------:R-:W-:Y:S02]  /*3640*/  IMAD.WIDE R44, R9.reuse, 0x4, R44 ;  /* 0x00000004092c7825 */ /* 0x040fe400078e022c */
[----:B------:R-:W-:Y:S02]  /*3650*/  LDGSTS.E [R221+0x18400], desc[UR16][R136.64], P4 ;  /* 0x1840000088dd7fae */ /* 0x000fe4000a121850 */
[----:B------:R-:W-:-:S02]  /*3660*/  IMAD.WIDE R46, R9, 0x4, R46 ;  /* 0x00000004092e7825 */ /* 0x000fc400078e022e */
[----:B------:R-:W-:Y:S02]  /*3670*/  LDGSTS.E [R221+0x18800], desc[UR16][R138.64], P4 ;  /* 0x188000008add7fae */ /* 0x000fe4000a121850 */
        /* <DEDUP_REMOVED lines=27> */
[----:B------:R-:W0:Y:S02]  /*3830*/  LDGDEPBAR ;  /* 0x00000000000079af */ /* 0x000e240000000000 */
[C---:B------:R-:W-:Y:S01]  /*3840*/  IMAD.WIDE R76, R9.reuse, 0x4, R76 ;  /* 0x00000004094c7825 */ /* 0x040fe200078e024c */
[----:B------:R-:W-:Y:S03]  /*3850*/  BAR.SYNC.DEFER_BLOCKING 0x0 ;  /* 0x0000000000007b1d */ /* 0x000fe60000010000 */
[----:B------:R-:W-:-:S04]  /*3860*/  IMAD.WIDE R78, R9, 0x4, R78 ;  /* 0x00000004094e7825 */ /* 0x000fc800078e024e */
[----:B------:R-:W-:-:S04]  /*3870*/  IMAD.WIDE R80, R9, 0x4, R80 ;  /* 0x0000000409507825 */ /* 0x000fc800078e0250 */
[----:B------:R-:W-:-:S04]  /*3880*/  IMAD.WIDE R82, R9, 0x4, R82 ;  /* 0x0000000409527825 */ /* 0x000fc800078e0252 */
[----:B------:R-:W-:-:S04]  /*3890*/  IMAD.WIDE R84, R9, 0x4, R84 ;  /* 0x0000000409547825 */ /* 0x000fc800078e0254 */
[----:B------:R-:W-:-:S04]  /*38a0*/  IMAD.WIDE R86, R9, 0x4, R86 ;  /* 0x0000000409567825 */ /* 0x000fc800078e0256 */
[C---:B------:R-:W-:Y:S01]  /*38b0*/  IMAD.WIDE R88, R9.reuse, 0x4, R88 ;  /* 0x0000000409587825 */ /* 0x040fe200078e0258 */
[----:B------:R-:W-:Y:S01]  /*38c0*/  @!PT LDS RZ, [RZ] ;  /* 0x00000000fffff984 */ /* 0x000fe20000000800 */
[----:B------:R-:W-:Y:S01]  /*38d0*/  @!PT LDS RZ, [RZ] ;  /* 0x00000000fffff984 */ /* 0x000fe20000000800 */
[----:B------:R-:W-:Y:S01]  /*38e0*/  @!PT LDS RZ, [RZ] ;  /* 0x00000000fffff984 */ /* 0x000fe20000000800 */
[----:B------:R-:W-:Y:S03]  /*38f0*/  LDGSTS.E [R224+0x8000], desc[UR16][R204.64], P0 ;  /* 0x08000000cce07fae */ /* 0x000fe60008121850 */
[C---:B------:R-:W-:Y:S01]  /*3900*/  IMAD.WIDE R90, R9.reuse, 0x4, R90 ;  /* 0x00000004095a7825 */ /* 0x040fe200078e025a */
[----:B------:R1:W-:Y:S01]  /*3910*/  LDGSTS.E [R224+0xc000], desc[UR16][R24.64], P0 ;  /* 0x0c00000018e07fae */ /* 0x0003e20008121850 */
[----:B------:R-:W-:Y:S02]  /*3920*/  ISETP.GT.AND P0, PT, R182, 0x3f, PT ;  /* 0x0000003fb600780c */ /* 0x000fe40003f04270 */
[C---:B------:R-:W-:Y:S01]  /*3930*/  IMAD.WIDE R92, R9.reuse, 0x4, R92 ;  /* 0x00000004095c7825 */ /* 0x040fe200078e025c */
[----:B------:R2:W-:Y:S03]  /*3940*/  LDGSTS.E [R224+0x8004], desc[UR16][R26.64], P2 ;  /* 0x080040001ae07fae */ /* 0x0005e60009121850 */
[----:B------:R-:W-:Y:S01]  /*3950*/  IMAD.WIDE R94, R9, 0x4, R94 ;  /* 0x00000004095e7825 */ /* 0x000fe200078e025e */
[----:B------:R3:W-:Y:S01]  /*3960*/  LDGSTS.E [R224+0xc004], desc[UR16][R28.64], P2 ;  /* 0x0c0040001ce07fae */ /* 0x0007e20009121850 */
[----:B------:R-:W-:-:S02]  /*3970*/  ISETP.GE.AND P2, PT, R236, R228, PT ;  /* 0x000000e4ec00720c */ /* 0x000fc40003f46270 */
[----:B------:R-:W-:Y:S01]  /*3980*/  IMAD.WIDE R96, R9, 0x4, R96 ;  /* 0x0000000409607825 */ /* 0x000fe200078e0260 */
[----:B-1----:R-:W-:Y:S01]  /*3990*/  SHF.R.U64 R25, R215, 0x1c, RZ ;  /* 0x0000001cd7197819 */ /* 0x002fe200000012ff */
[----:B------:R1:W-:Y:S01]  /*39a0*/  LDGSTS.E [R224+0x8008], desc[UR16][R30.64], P1 ;  /* 0x080080001ee07fae */ /* 0x0003e20008921850 */
[----:B------:R-:W-:Y:S01]  /*39b0*/  SEL R24, RZ, 0x4, P2 ;  /* 0x00000004ff187807 */ /* 0x000fe20001000000 */
[----:B------:R-:W-:Y:S01]  /*39c0*/  IMAD.WIDE R98, R9, 0x4, R98 ;  /* 0x0000000409627825 */ /* 0x000fe200078e0262 */
[----:B------:R-:W-:Y:S01]  /*39d0*/  LOP3.LUT P5, RZ, R25, 0x1, RZ, 0xc0, !PT ;  /* 0x0000000119ff7812 */ /* 0x000fe200078ac0ff */
[----:B------:R4:W-:Y:S01]  /*39e0*/  LDGSTS.E [R224+0xc008], desc[UR16][R32.64], P1 ;  /* 0x0c00800020e07fae */ /* 0x0009e20008921850 */
[----:B------:R-:W-:Y:S01]  /*39f0*/  SEL R24, R24, RZ, P0 ;  /* 0x000000ff18187207 */ /* 0x000fe20000000000 */
[----:B------:R-:W-:Y:S01]  /*3a00*/  IMAD.WIDE R100, R9, 0x4, R100 ;  /* 0x0000000409647825 */ /* 0x000fe200078e0264 */
[----:B------:R-:W-:Y:S02]  /*3a10*/  SHF.R.U64 R25, R215, 0x1b, RZ ;  /* 0x0000001bd7197819 */ /* 0x000fe400000012ff */
[----:B--2---:R-:W-:-:S02]  /*3a20*/  CS2R R26, SRZ ;  /* 0x00000000001a7805 */ /* 0x004fc4000001ff00 */
[----:B------:R-:W-:Y:S01]  /*3a30*/  ISETP.NE.U32.AND P0, PT, R24, RZ, PT ;  /* 0x000000ff1800720c */ /* 0x000fe20003f05070 */
[----:B------:R-:W-:Y:S01]  /*3a40*/  IMAD.WIDE R102, R9, 0x4, R102 ;  /* 0x0000000409667825 */ /* 0x000fe200078e0266 */
[----:B------:R-:W-:Y:S02]  /*3a50*/  SHF.R.U64 R24, R215, 0x1a, RZ ;  /* 0x0000001ad7187819 */ /* 0x000fe400000012ff */
[----:B---3--:R-:W-:Y:S02]  /*3a60*/  CS2R R28, SRZ ;  /* 0x00000000001c7805 */ /* 0x008fe4000001ff00 */
[----:B------:R-:W-:Y:S01]  /*3a70*/  LOP3.LUT P4, RZ, R25, 0x1, RZ, 0xc0, !PT ;  /* 0x0000000119ff7812 */ /* 0x000fe2000788c0ff */
[----:B------:R-:W-:Y:S01]  /*3a80*/  IMAD.WIDE R104, R9, 0x4, R104 ;  /* 0x0000000409687825 */ /* 0x000fe200078e0268 */
[----:B------:R-:W-:Y:S01]  /*3a90*/  LOP3.LUT P3, RZ, R24, 0x1, RZ, 0xc0, !PT ;  /* 0x0000000118ff7812 */ /* 0x000fe2000786c0ff */
[----:B------:R2:W-:Y:S01]  /*3aa0*/  LDGSTS.E [R224+0x800c], desc[UR16][R34.64], P5 ;  /* 0x0800c00022e07fae */ /* 0x0005e2000a921850 */
[----:B------:R-:W-:Y:S01]  /*3ab0*/  SHF.R.U64 R24, R215, 0x18, RZ ;  /* 0x00000018d7187819 */ /* 0x000fe200000012ff */
[----:B------:R-:W-:Y:S01]  /*3ac0*/  IMAD.WIDE R106, R9, 0x4, R106 ;  /* 0x00000004096a7825 */ /* 0x000fe200078e026a */
[----:B------:R-:W-:Y:S01]  /*3ad0*/  SHF.R.U64 R25, R215, 0x19, RZ ;  /* 0x00000019d7197819 */ /* 0x000fe200000012ff */
[----:B------:R3:W-:Y:S01]  /*3ae0*/  LDGSTS.E [R224+0xc00c], desc[UR16][R36.64], P5 ;  /* 0x0c00c00024e07fae */ /* 0x0007e2000a921850 */
[----:B------:R-:W-:Y:S01]  /*3af0*/  LOP3.LUT P1, RZ, R24, 0x1, RZ, 0xc0, !PT ;  /* 0x0000000118ff7812 */ /* 0x000fe2000782c0ff */
[----:B------:R-:W-:Y:S01]  /*3b00*/  IMAD.WIDE R108, R9, 0x4, R108 ;  /* 0x00000004096c7825 */ /* 0x000fe200078e026c */
[----:B------:R-:W-:-:S02]  /*3b10*/  SHF.R.U64 R24, R215, 0x17, RZ ;  /* 0x00000017d7187819 */ /* 0x000fc400000012ff */
[----:B-1----:R-:W-:Y:S02]  /*3b20*/  CS2R R30, SRZ ;  /* 0x00000000001e7805 */ /* 0x002fe4000001ff00 */
[----:B------:R-:W-:Y:S01]  /*3b30*/  LOP3.LUT P2, RZ, R25, 0x1, RZ, 0xc0, !PT ;  /* 0x0000000119ff7812 */ /* 0x000fe2000784c0ff */
[----:B------:R1:W-:Y:S01]  /*3b40*/  LDGSTS.E [R220+0x8000], desc[UR16][R38.64], P4 ;  /* 0x0800000026dc7fae */ /* 0x0003e2000a121850 */
[----:B------:R-:W-:Y:S01]  /*3b50*/  LOP3.LUT P5, RZ, R24, 0x1, RZ, 0xc0, !PT ;  /* 0x0000000118ff7812 */ /* 0x000fe200078ac0ff */
[----:B------:R-:W-:Y:S01]  /*3b60*/  IMAD.WIDE R110, R9, 0x4, R110 ;  /* 0x00000004096e7825 */ /* 0x000fe200078e026e */
[C---:B------:R-:W-:Y:S01]  /*3b70*/  SHF.R.U64 R24, R215.reuse, 0x16, RZ ;  /* 0x00000016d7187819 */ /* 0x040fe200000012ff */
[----:B------:R5:W-:Y:S01]  /*3b80*/  LDGSTS.E [R220+0xc000], desc[UR16][R40.64], P4 ;  /* 0x0c00000028dc7fae */ /* 0x000be2000a121850 */
[----:B------:R-:W-:Y:S01]  /*3b90*/  SHF.R.U64 R25, R215, 0x6, RZ ;  /* 0x00000006d7197819 */ /* 0x000fe200000012ff */
[----:B------:R-:W-:Y:S01]  /*3ba0*/  IMAD.WIDE R112, R9, 0x4, R112 ;  /* 0x0000000409707825 */ /* 0x000fe200078e0270 */
[----:B------:R-:W-:Y:S01]  /*3bb0*/  LOP3.LUT P4, RZ, R24, 0x1, RZ, 0xc0, !PT ;  /* 0x0000000118ff7812 */ /* 0x000fe2000788c0ff */
[----:B------:R5:W-:Y:S01]  /*3bc0*/  LDGSTS.E [R220+0x8004], desc[UR16][R42.64], P3 ;  /* 0x080040002adc7fae */ /* 0x000be20009921850 */
[----:B------:R-:W-:Y:S01]  /*3bd0*/  SHF.R.U64 R24, R215, 0x15, RZ ;  /* 0x00000015d7187819 */ /* 0x000fe200000012ff */
[C---:B------:R-:W-:Y:S01]  /*3be0*/  IMAD.WIDE R114, R9.reuse, 0x4, R114 ;  /* 0x0000000409727825 */ /* 0x040fe200078e0272 */
[----:B----4-:R-:W-:Y:S01]  /*3bf0*/  CS2R R32, SRZ ;  /* 0x0000000000207805 */ /* 0x010fe2000001ff00 */
[----:B------:R4:W-:Y:S01]  /*3c00*/  LDGSTS.E [R220+0xc004], desc[UR16][R44.64], P3 ;  /* 0x0c0040002cdc7fae */ /* 0x0009e20009921850 */
[----:B------:R-:W-:Y:S01]  /*3c10*/  LOP3.LUT P3, RZ, R24, 0x1, RZ, 0xc0, !PT ;  /* 0x0000000118ff7812 */ /* 0x000fe2000786c0ff */
[----:B------:R-:W-:Y:S01]  /*3c20*/  IMAD.WIDE R116, R9, 0x4, R116 ;  /* 0x0000000409747825 */ /* 0x000fe200078e0274 */
[----:B------:R-:W-:Y:S01]  /*3c30*/  SHF.R.U64 R24, R215, 0x14, RZ ;  /* 0x00000014d7187819 */ /* 0x000fe200000012ff */
[----:B------:R4:W-:Y:S01]  /*3c40*/  LDGSTS.E [R220+0x8008], desc[UR16][R46.64], P2 ;  /* 0x080080002edc7fae */ /* 0x0009e20009121850 */
[----:B--2---:R-:W-:Y:S01]  /*3c50*/  CS2R R34, SRZ ;  /* 0x0000000000227805 */ /* 0x004fe2000001ff00 */
[C---:B------:R-:W-:Y:S01]  /*3c60*/  IMAD.WIDE R118, R9.reuse, 0x4, R118 ;  /* 0x0000000409767825 */ /* 0x040fe200078e0276 */
[----:B---3--:R-:W-:Y:S01]  /*3c70*/  CS2R R36, SRZ ;  /* 0x0000000000247805 */ /* 0x008fe2000001ff00 */
[----:B------:R2:W-:Y:S01]  /*3c80*/  LDGSTS.E [R220+0xc008], desc[UR16][R48.64], P2 ;  /* 0x0c00800030dc7fae */ /* 0x0005e20009121850 */
[----:B------:R-:W-:Y:S01]  /*3c90*/  LOP3.LUT P2, RZ, R24, 0x1, RZ, 0xc0, !PT ;  /* 0x0000000118ff7812 */ /* 0x000fe2000784c0ff */
[----:B------:R-:W-:Y:S01]  /*3ca0*/  IMAD.WIDE R120, R9, 0x4, R120 ;  /* 0x0000000409787825 */ /* 0x000fe200078e0278 */
[----:B------:R-:W-:Y:S01]  /*3cb0*/  SHF.R.U64 R24, R215, 0x13, RZ ;  /* 0x00000013d7187819 */ /* 0x000fe200000012ff */
[----:B------:R-:W-:Y:S01]  /*3cc0*/  LDGSTS.E [R220+0x800c], desc[UR16][R50.64], P1 ;  /* 0x0800c00032dc7fae */ /* 0x000fe20008921850 */
[----:B-1----:R-:W-:Y:S01]  /*3cd0*/  CS2R R38, SRZ ;  /* 0x0000000000267805 */ /* 0x002fe2000001ff00 */
[C---:B------:R-:W-:Y:S01]  /*3ce0*/  IMAD.WIDE R122, R9.reuse, 0x4, R122 ;  /* 0x00000004097a7825 */ /* 0x040fe200078e027a */
[----:B-----5:R-:W-:Y:S01]  /*3cf0*/  CS2R R40, SRZ ;  /* 0x0000000000287805 */ /* 0x020fe2000001ff00 */
[----:B------:R-:W-:Y:S01]  /*3d00*/  LDGSTS.E [R220+0xc00c], desc[UR16][R52.64], P1 ;  /* 0x0c00c00034dc7fae */ /* 0x000fe20008921850 */
[----:B------:R-:W-:Y:S01]  /*3d10*/  LOP3.LUT P1, RZ, R24, 0x1, RZ, 0xc0, !PT ;  /* 0x0000000118ff7812 */ /* 0x000fe2000782c0ff */
[----:B------:R-:W-:Y:S01]  /*3d20*/  IMAD.WIDE R124, R9, 0x4, R124 ;  /* 0x00000004097c7825 */ /* 0x000fe200078e027c */
[----:B------:R-:W-:Y:S01]  /*3d30*/  SHF.R.U64 R24, R215, 0x12, RZ ;  /* 0x00000012d7187819 */ /* 0x000fe200000012ff */
[----:B------:R-:W-:Y:S01]  /*3d40*/  LDGSTS.E [R219+0x8000], desc[UR16][R54.64], P5 ;  /* 0x0800000036db7fae */ /* 0x000fe2000a921850 */
[----:B------:R-:W-:Y:S01]  /*3d50*/  CS2R R42, SRZ ;  /* 0x00000000002a7805 */ /* 0x000fe2000001ff00 */
[C---:B------:R-:W-:Y:S01]  /*3d60*/  IMAD.WIDE R126, R9.reuse, 0x4, R126 ;  /* 0x00000004097e7825 */ /* 0x040fe200078e027e */
[----:B----4-:R-:W-:Y:S01]  /*3d70*/  CS2R R44, SRZ ;  /* 0x00000000002c7805 */ /* 0x010fe2000001ff00 */
[----:B------:R1:W-:Y:S01]  /*3d80*/  LDGSTS.E [R219+0xc000], desc[UR16][R56.64], P5 ;  /* 0x0c00000038db7fae */ /* 0x0003e2000a921850 */
[----:B------:R-:W-:Y:S01]  /*3d90*/  LOP3.LUT P5, RZ, R24, 0x1, RZ, 0xc0, !PT ;  /* 0x0000000118ff7812 */ /* 0x000fe200078ac0ff */
[----:B------:R-:W-:Y:S01]  /*3da0*/  IMAD.WIDE R128, R9, 0x4, R128 ;  /* 0x0000000409807825 */ /* 0x000fe200078e0280 */
[----:B------:R-:W-:Y:S01]  /*3db0*/  SHF.R.U64 R24, R215, 0x11, RZ ;  /* 0x00000011d7187819 */ /* 0x000fe200000012ff */
[----:B------:R3:W-:Y:S01]  /*3dc0*/  LDGSTS.E [R219+0x8004], desc[UR16][R58.64], P4 ;  /* 0x080040003adb7fae */ /* 0x0007e2000a121850 */
[----:B------:R-:W-:Y:S01]  /*3dd0*/  CS2R R46, SRZ ;  /* 0x00000000002e7805 */ /* 0x000fe2000001ff00 */
[C---:B------:R-:W-:Y:S01]  /*3de0*/  IMAD.WIDE R130, R9.reuse, 0x4, R130 ;  /* 0x0000000409827825 */ /* 0x040fe200078e0282 */
[----:B--2---:R-:W-:Y:S01]  /*3df0*/  CS2R R48, SRZ ;  /* 0x0000000000307805 */ /* 0x004fe2000001ff00 */
[----:B------:R2:W-:Y:S01]  /*3e00*/  LDGSTS.E [R219+0xc004], desc[UR16][R60.64], P4 ;  /* 0x0c0040003cdb7fae */ /* 0x0005e2000a121850 */
[----:B------:R-:W-:Y:S01]  /*3e10*/  LOP3.LUT P4, RZ, R24, 0x1, RZ, 0xc0, !PT ;  /* 0x0000000118ff7812 */ /* 0x000fe2000788c0ff */
[----:B------:R-:W-:Y:S01]  /*3e20*/  IMAD.WIDE R132, R9, 0x4, R132 ;  /* 0x0000000409847825 */ /* 0x000fe200078e0284 */
[----:B------:R-:W-:Y:S01]  /*3e30*/  SHF.R.U64 R24, R215, 0x10, RZ ;  /* 0x00000010d7187819 */ /* 0x000fe200000012ff */
[----:B------:R4:W-:Y:S01]  /*3e40*/  LDGSTS.E [R219+0x8008], desc[UR16][R62.64], P3 ;  /* 0x080080003edb7fae */ /* 0x0009e20009921850 */
[----:B-1----:R-:W-:Y:S01]  /*3e50*/  CS2R R56, SRZ ;  /* 0x0000000000387805 */ /* 0x002fe2000001ff00 */
[C---:B------:R-:W-:Y:S01]  /*3e60*/  IMAD.WIDE R174, R9.reuse, 0x4, R174 ;  /* 0x0000000409ae7825 */ /* 0x040fe200078e02ae */
[----:B------:R-:W-:Y:S01]  /*3e70*/  CS2R R50, SRZ ;  /* 0x0000000000327805 */ /* 0x000fe2000001ff00 */
[----:B------:R1:W-:Y:S01]  /*3e80*/  LDGSTS.E [R219+0xc008], desc[UR16][R64.64], P3 ;  /* 0x0c00800040db7fae */ /* 0x0003e20009921850 */
[----:B------:R-:W-:Y:S01]  /*3e90*/  LOP3.LUT P3, RZ, R24, 0x1, RZ, 0xc0, !PT ;  /* 0x0000000118ff7812 */ /* 0x000fe2000786c0ff */
[----:B------:R-:W-:Y:S01]  /*3ea0*/  IMAD.WIDE R198, R9, 0x4, R198 ;  /* 0x0000000409c67825 */ /* 0x000fe200078e02c6 */
[----:B------:R-:W-:Y:S01]  /*3eb0*/  SHF.R.U64 R24, R215, 0xf, RZ ;  /* 0x0000000fd7187819 */ /* 0x000fe200000012ff */
[----:B------:R5:W-:Y:S01]  /*3ec0*/  LDGSTS.E [R219+0x800c], desc[UR16][R66.64], P2 ;  /* 0x0800c00042db7fae */ /* 0x000be20009121850 */
[----:B---3--:R-:W-:Y:S01]  /*3ed0*/  CS2R R58, SRZ ;  /* 0x00000000003a7805 */ /* 0x008fe2000001ff00 */
[C---:B------:R-:W-:Y:S01]  /*3ee0*/  IMAD.WIDE R196, R9.reuse, 0x4, R196 ;  /* 0x0000000409c47825 */ /* 0x040fe200078e02c4 */
[----:B--2---:R-:W-:Y:S01]  /*3ef0*/  CS2R R60, SRZ ;  /* 0x00000000003c7805 */ /* 0x004fe2000001ff00 */
[----:B------:R2:W-:Y:S01]  /*3f00*/  LDGSTS.E [R219+0xc00c], desc[UR16][R68.64], P2 ;  /* 0x0c00c00044db7fae */ /* 0x0005e20009121850 */
[----:B------:R-:W-:Y:S01]  /*3f10*/  LOP3.LUT P2, RZ, R24, 0x1, RZ, 0xc0, !PT ;  /* 0x0000000118ff7812 */ /* 0x000fe2000784c0ff */
[----:B------:R-:W-:Y:S01]  /*3f20*/  IMAD.WIDE R206, R9, 0x4, R206 ;  /* 0x0000000409ce7825 */ /* 0x000fe200078e02ce */
[----:B------:R-:W-:Y:S01]  /*3f30*/  SHF.R.U64 R24, R215, 0xe, RZ ;  /* 0x0000000ed7187819 */ /* 0x000fe200000012ff */
[----:B------:R3:W-:Y:S01]  /*3f40*/  LDGSTS.E [R218+0x8000], desc[UR16][R70.64], P1 ;  /* 0x0800000046da7fae */ /* 0x0007e20008921850 */
[----:B----4-:R-:W-:Y:S01]  /*3f50*/  CS2R R62, SRZ ;  /* 0x00000000003e7805 */ /* 0x010fe2000001ff00 */
[C---:B------:R-:W-:Y:S01]  /*3f60*/  IMAD.WIDE R200, R9.reuse, 0x4, R200 ;  /* 0x0000000409c87825 */ /* 0x040fe200078e02c8 */
[----:B-1----:R-:W-:Y:S01]  /*3f70*/  CS2R R64, SRZ ;  /* 0x0000000000407805 */ /* 0x002fe2000001ff00 */
[----:B------:R1:W-:Y:S01]  /*3f80*/  LDGSTS.E [R218+0xc000], desc[UR16][R72.64], P1 ;  /* 0x0c00000048da7fae */ /* 0x0003e20008921850 */
[----:B------:R-:W-:Y:S01]  /*3f90*/  LOP3.LUT P1, RZ, R24, 0x1, RZ, 0xc0, !PT ;  /* 0x0000000118ff7812 */ /* 0x000fe2000782c0ff */
[----:B------:R-:W-:Y:S01]  /*3fa0*/  IMAD.WIDE R208, R9, 0x4, R208 ;  /* 0x0000000409d07825 */ /* 0x000fe200078e02d0 */
[----:B------:R-:W-:Y:S01]  /*3fb0*/  SHF.R.U64 R24, R215, 0xd, RZ ;  /* 0x0000000dd7187819 */ /* 0x000fe200000012ff */
[----:B------:R4:W-:Y:S01]  /*3fc0*/  LDGSTS.E [R218+0x8004], desc[UR16][R74.64], P5 ;  /* 0x080040004ada7fae */ /* 0x0009e2000a921850 */
[----:B-----5:R-:W-:Y:S01]  /*3fd0*/  CS2R R66, SRZ ;  /* 0x0000000000427805 */ /* 0x020fe2000001ff00 */
[C---:B------:R-:W-:Y:S01]  /*3fe0*/  IMAD.WIDE R202, R9.reuse, 0x4, R202 ;  /* 0x0000000409ca7825 */ /* 0x040fe200078e02ca */
[----:B--2---:R-:W-:Y:S01]  /*3ff0*/  CS2R R68, SRZ ;  /* 0x0000000000447805 */ /* 0x004fe2000001ff00 */
[----:B------:R2:W-:Y:S01]  /*4000*/  LDGSTS.E [R218+0xc004], desc[UR16][R76.64], P5 ;  /* 0x0c0040004cda7fae */ /* 0x0005e2000a921850 */
[----:B------:R-:W-:Y:S01]  /*4010*/  LOP3.LUT P5, RZ, R24, 0x1, RZ, 0xc0, !PT ;  /* 0x0000000118ff7812 */ /* 0x000fe200078ac0ff */
[----:B------:R-:W-:Y:S01]  /*4020*/  IMAD.WIDE R210, R9, 0x4, R210 ;  /* 0x0000000409d27825 */ /* 0x000fe200078e02d2 */
[----:B------:R-:W-:Y:S01]  /*4030*/  SHF.R.U64 R24, R215, 0xc, RZ ;  /* 0x0000000cd7187819 */ /* 0x000fe200000012ff */
[----:B------:R5:W-:Y:S01]  /*4040*/  LDGSTS.E [R218+0x8008], desc[UR16][R78.64], P4 ;  /* 0x080080004eda7fae */ /* 0x000be2000a121850 */
[----:B---3--:R-:W-:-:S02]  /*4050*/  CS2R R70, SRZ ;  /* 0x0000000000467805 */ /* 0x008fc4000001ff00 */
[----:B-1----:R-:W-:Y:S02]  /*4060*/  CS2R R72, SRZ ;  /* 0x0000000000487805 */ /* 0x002fe4000001ff00 */
[----:B------:R-:W-:Y:S01]  /*4070*/  CS2R R52, SRZ ;  /* 0x0000000000347805 */ /* 0x000fe2000001ff00 */
[----:B------:R1:W-:Y:S01]  /*4080*/  LDGSTS.E [R218+0xc008], desc[UR16][R80.64], P4 ;  /* 0x0c00800050da7fae */ /* 0x0003e2000a121850 */
[----:B------:R-:W-:Y:S02]  /*4090*/  LOP3.LUT P4, RZ, R24, 0x1, RZ, 0xc0, !PT ;  /* 0x0000000118ff7812 */ /* 0x000fe4000788c0ff */
[----:B----4-:R-:W-:Y:S02]  /*40a0*/  CS2R R74, SRZ ;  /* 0x00000000004a7805 */ /* 0x010fe4000001ff00 */
[----:B------:R-:W-:Y:S01]  /*40b0*/  SHF.R.U64 R24, R215, 0xb, RZ ;  /* 0x0000000bd7187819 */ /* 0x000fe200000012ff */
[----:B------:R3:W-:Y:S01]  /*40c0*/  LDGSTS.E [R218+0x800c], desc[UR16][R82.64], P3 ;  /* 0x0800c00052da7fae */ /* 0x0007e20009921850 */
[----:B--2---:R-:W-:-:S02]  /*40d0*/  CS2R R76, SRZ ;  /* 0x00000000004c7805 */ /* 0x004fc4000001ff00 */
[----:B------:R-:W-:Y:S01]  /*40e0*/  CS2R R54, SRZ ;  /* 0x0000000000367805 */ /* 0x000fe2000001ff00 */
[----:B------:R2:W-:Y:S01]  /*40f0*/  LDGSTS.E [R218+0xc00c], desc[UR16][R84.64], P3 ;  /* 0x0c00c00054da7fae */ /* 0x0005e20009921850 */
[----:B------:R-:W-:Y:S02]  /*4100*/  LOP3.LUT P3, RZ, R24, 0x1, RZ, 0xc0, !PT ;  /* 0x0000000118ff7812 */ /* 0x000fe4000786c0ff */
[----:B-----5:R-:W-:Y:S02]  /*4110*/  CS2R R78, SRZ ;  /* 0x00000000004e7805 */ /* 0x020fe4000001ff00 */
[----:B------:R-:W-:Y:S01]  /*4120*/  SHF.R.U64 R24, R215, 0xa, RZ ;  /* 0x0000000ad7187819 */ /* 0x000fe200000012ff */
[----:B------:R4:W-:Y:S01]  /*4130*/  LDGSTS.E [R217+0x8000], desc[UR16][R86.64], P2 ;  /* 0x0800000056d97fae */ /* 0x0009e20009121850 */
[----:B-1----:R-:W-:-:S03]  /*4140*/  CS2R R80, SRZ ;  /* 0x0000000000507805 */ /* 0x002fc6000001ff00 */
[----:B------:R1:W-:Y:S01]  /*4150*/  LDGSTS.E [R217+0xc000], desc[UR16][R88.64], P2 ;  /* 0x0c00000058d97fae */ /* 0x0003e20009121850 */
[----:B------:R-:W-:Y:S02]  /*4160*/  LOP3.LUT P2, RZ, R24, 0x1, RZ, 0xc0, !PT ;  /* 0x0000000118ff7812 */ /* 0x000fe4000784c0ff */
[----:B---3--:R-:W-:Y:S02]  /*4170*/  CS2R R82, SRZ ;  /* 0x0000000000527805 */ /* 0x008fe4000001ff00 */
[----:B------:R-:W-:Y:S01]  /*4180*/  SHF.R.U64 R24, R215, 0x9, RZ ;  /* 0x00000009d7187819 */ /* 0x000fe200000012ff */
[----:B------:R3:W-:Y:S01]  /*4190*/  LDGSTS.E [R217+0x8004], desc[UR16][R90.64], P1 ;  /* 0x080040005ad97fae */ /* 0x0007e20008921850 */
[----:B--2---:R-:W-:-:S03]  /*41a0*/  CS2R R84, SRZ ;  /* 0x0000000000547805 */ /* 0x004fc6000001ff00 */
[----:B------:R2:W-:Y:S01]  /*41b0*/  LDGSTS.E [R217+0xc004], desc[UR16][R92.64], P1 ;  /* 0x0c0040005cd97fae */ /* 0x0005e20008921850 */
[----:B------:R-:W-:Y:S02]  /*41c0*/  LOP3.LUT P1, RZ, R24, 0x1, RZ, 0xc0, !PT ;  /* 0x0000000118ff7812 */ /* 0x000fe4000782c0ff */
[----:B----4-:R-:W-:Y:S02]  /*41d0*/  CS2R R86, SRZ ;  /* 0x0000000000567805 */ /* 0x010fe4000001ff00 */
        /* <DEDUP_REMOVED lines=30> */
[C---:B------:R-:W-:Y:S01]  /*43c0*/  SHF.R.U64 R24, R215.reuse, 0x2, RZ ;  /* 0x00000002d7187819 */ /* 0x040fe200000012ff */
[----:B------:R3:W-:Y:S01]  /*43d0*/  LDGSTS.E [R216+0x800c], desc[UR16][R114.64], P5 ;  /* 0x0800c00072d87fae */ /* 0x0007e2000a921850 */
[----:B------:R-:W-:Y:S02]  /*43e0*/  SHF.R.U64 R215, R215, 0x1, RZ ;  /* 0x00000001d7d77819 */ /* 0x000fe400000012ff */
[----:B--2---:R-:W-:Y:S01]  /*43f0*/  CS2R R108, SRZ ;  /* 0x00000000006c7805 */ /* 0x004fe2000001ff00 */
[----:B------:R2:W-:Y:S01]  /*4400*/  LDGSTS.E [R216+0xc00c], desc[UR16][R116.64], P5 ;  /* 0x0c00c00074d87fae */ /* 0x0005e2000a921850 */
[----:B------:R-:W-:-:S02]  /*4410*/  LOP3.LUT P5, RZ, R25, 0x1, RZ, 0xc0, !PT ;  /* 0x0000000119ff7812 */ /* 0x000fc400078ac0ff */
[----:B----4-:R-:W-:Y:S01]  /*4420*/  CS2R R110, SRZ ;  /* 0x00000000006e7805 */ /* 0x010fe2000001ff00 */
[----:B------:R4:W-:Y:S01]  /*4430*/  LDGSTS.E [R176+0x8000], desc[UR16][R118.64], P4 ;  /* 0x0800000076b07fae */ /* 0x0009e2000a121850 */
[----:B-1----:R-:W-:-:S03]  /*4440*/  CS2R R112, SRZ ;  /* 0x0000000000707805 */ /* 0x002fc6000001ff00 */
[----:B------:R1:W-:Y:S01]  /*4450*/  LDGSTS.E [R176+0xc000], desc[UR16][R120.64], P4 ;  /* 0x0c00000078b07fae */ /* 0x0003e2000a121850 */
[----:B------:R-:W-:Y:S02]  /*4460*/  LOP3.LUT P4, RZ, R24, 0x1, RZ, 0xc0, !PT ;  /* 0x0000000118ff7812 */ /* 0x000fe4000788c0ff */
[----:B---3--:R-:W-:Y:S02]  /*4470*/  CS2R R114, SRZ ;  /* 0x0000000000727805 */ /* 0x008fe4000001ff00 */
[----:B------:R-:W-:Y:S01]  /*4480*/  CS2R R24, SRZ ;  /* 0x0000000000187805 */ /* 0x000fe2000001ff00 */
[----:B------:R3:W-:Y:S01]  /*4490*/  LDGSTS.E [R176+0x8004], desc[UR16][R122.64], P3 ;  /* 0x080040007ab07fae */ /* 0x0007e20009921850 */
[----:B--2---:R-:W-:-:S03]  /*44a0*/  CS2R R116, SRZ ;  /* 0x0000000000747805 */ /* 0x004fc6000001ff00 */
[----:B------:R2:W-:Y:S01]  /*44b0*/  LDGSTS.E [R176+0xc004], desc[UR16][R124.64], P3 ;  /* 0x0c0040007cb07fae */ /* 0x0005e20009921850 */
[----:B------:R-:W-:Y:S02]  /*44c0*/  LOP3.LUT P3, RZ, R215, 0x1, RZ, 0xc0, !PT ;  /* 0x00000001d7ff7812 */ /* 0x000fe4000786c0ff */
[----:B----4-:R-:W-:Y:S01]  /*44d0*/  CS2R R118, SRZ ;  /* 0x0000000000767805 */ /* 0x010fe2000001ff00 */
[----:B------:R4:W-:Y:S01]  /*44e0*/  LDGSTS.E [R176+0x8008], desc[UR16][R126.64], P2 ;  /* 0x080080007eb07fae */ /* 0x0009e20009121850 */
[----:B-1----:R-:W-:-:S03]  /*44f0*/  CS2R R120, SRZ ;  /* 0x0000000000787805 */ /* 0x002fc6000001ff00 */
[----:B------:R1:W-:Y:S01]  /*4500*/  LDGSTS.E [R176+0xc008], desc[UR16][R128.64], P2 ;  /* 0x0c00800080b07fae */ /* 0x0003e20009121850 */
[----:B---3--:R-:W-:-:S03]  /*4510*/  CS2R R122, SRZ ;  /* 0x00000000007a7805 */ /* 0x008fc6000001ff00 */
[----:B------:R3:W-:Y:S01]  /*4520*/  LDGSTS.E [R176+0x800c], desc[UR16][R130.64], P1 ;  /* 0x0800c00082b07fae */ /* 0x0007e20008921850 */
[----:B--2---:R-:W-:-:S03]  /*4530*/  CS2R R124, SRZ ;  /* 0x00000000007c7805 */ /* 0x004fc6000001ff00 */
[----:B------:R2:W-:Y:S01]  /*4540*/  LDGSTS.E [R176+0xc00c], desc[UR16][R132.64], P1 ;  /* 0x0c00c00084b07fae */ /* 0x0005e20008921850 */
[----:B----4-:R-:W-:-:S03]  /*4550*/  CS2R R126, SRZ ;  /* 0x00000000007e7805 */ /* 0x010fc6000001ff00 */
[----:B------:R-:W-:Y:S01]  /*4560*/  LDGSTS.E [R186+0x8000], desc[UR16][R174.64], P5 ;  /* 0x08000000aeba7fae */ /* 0x000fe2000a921850 */
[----:B-1----:R-:W-:-:S03]  /*4570*/  CS2R R128, SRZ ;  /* 0x0000000000807805 */ /* 0x002fc6000001ff00 */
[----:B------:R-:W-:Y:S01]  /*4580*/  LDGSTS.E [R186+0xc000], desc[UR16][R198.64], P5 ;  /* 0x0c000000c6ba7fae */ /* 0x000fe2000a921850 */
[----:B---3--:R-:W-:Y:S01]  /*4590*/  CS2R R130, SRZ ;  /* 0x0000000000827805 */ /* 0x008fe2000001ff00 */
[----:B--2---:R-:W-:Y:S02]  /*45a0*/  IMAD.SHL.U32 R176, R159, 0x20, RZ ;  /* 0x000000209fb07824 */ /* 0x004fe400078e00ff */
[----:B------:R-:W-:Y:S01]  /*45b0*/  LDGSTS.E [R186+0x8004], desc[UR16][R196.64], P4 ;  /* 0x08004000c4ba7fae */ /* 0x000fe2000a121850 */
[----:B------:R-:W-:Y:S01]  /*45c0*/  CS2R R132, SRZ ;  /* 0x0000000000847805 */ /* 0x000fe2000001ff00 */
[C---:B------:R-:W-:Y:S02]  /*45d0*/  IMAD.WIDE R134, R176.reuse, 0x4, R134 ;  /* 0x00000004b0867825 */ /* 0x040fe400078e0286 */
[----:B------:R-:W-:Y:S02]  /*45e0*/  LDGSTS.E [R186+0xc004], desc[UR16][R206.64], P4 ;  /* 0x0c004000ceba7fae */ /* 0x000fe4000a121850 */
[----:B------:R-:W-:-:S02]  /*45f0*/  IMAD.WIDE R136, R176, 0x4, R136 ;  /* 0x00000004b0887825 */ /* 0x000fc400078e0288 */
[----:B------:R-:W-:Y:S02]  /*4600*/  LDGSTS.E [R186+0x8008], desc[UR16][R200.64], P3 ;  /* 0x08008000c8ba7fae */ /* 0x000fe40009921850 */
[C---:B------:R-:W-:Y:S02]  /*4610*/  IMAD.WIDE R138, R176.reuse, 0x4, R138 ;  /* 0x00000004b08a7825 */ /* 0x040fe400078e028a */
[----:B------:R-:W-:Y:S02]  /*4620*/  LDGSTS.E [R186+0xc008], desc[UR16][R208.64], P3 ;  /* 0x0c008000d0ba7fae */ /* 0x000fe40009921850 */
[C---:B------:R-:W-:Y:S02]  /*4630*/  IMAD.WIDE R140, R176.reuse, 0x4, R140 ;  /* 0x00000004b08c7825 */ /* 0x040fe400078e028c */
[----:B------:R-:W-:Y:S02]  /*4640*/  LDGSTS.E [R186+0x800c], desc[UR16][R202.64], !P6 ;  /* 0x0800c000caba7fae */ /* 0x000fe4000f121850 */
[----:B------:R-:W-:-:S02]  /*4650*/  IMAD.WIDE R142, R176, 0x4, R142 ;  /* 0x00000004b08e7825 */ /* 0x000fc400078e028e */
[----:B------:R-:W-:Y:S02]  /*4660*/  LDGSTS.E [R186+0xc00c], desc[UR16][R210.64], !P6 ;  /* 0x0c00c000d2ba7fae */ /* 0x000fe4000f121850 */
[C---:B------:R-:W-:Y:S02]  /*4670*/  IMAD.WIDE R144, R176.reuse, 0x4, R144 ;  /* 0x00000004b0907825 */ /* 0x040fe400078e0290 */
[----:B------:R-:W0:Y:S02]  /*4680*/  LDGDEPBAR ;  /* 0x00000000000079af */ /* 0x000e240000000000 */
[C---:B------:R-:W-:Y:S02]  /*4690*/  IMAD.WIDE R146, R176.reuse, 0x4, R146 ;  /* 0x00000004b0927825 */ /* 0x040fe400078e0292 */
[----:B------:R1:W-:Y:S02]  /*46a0*/  LDGSTS.E [R221+0x1a000], desc[UR16][R134.64], P0 ;  /* 0x1a00000086dd7fae */ /* 0x0003e40008121850 */
[----:B------:R-:W-:-:S02]  /*46b0*/  IMAD.WIDE R148, R176, 0x4, R148 ;  /* 0x00000004b0947825 */ /* 0x000fc400078e0294 */
[----:B------:R2:W-:Y:S02]  /*46c0*/  LDGSTS.E [R221+0x1a400], desc[UR16][R136.64], P0 ;  /* 0x1a40000088dd7fae */ /* 0x0005e40008121850 */
[C---:B------:R-:W-:Y:S02]  /*46d0*/  IMAD.WIDE R150, R176.reuse, 0x4, R150 ;  /* 0x00000004b0967825 */ /* 0x040fe400078e0296 */
[----:B------:R3:W-:Y:S02]  /*46e0*/  LDGSTS.E [R221+0x1a800], desc[UR16][R138.64], P0 ;  /* 0x1a8000008add7fae */ /* 0x0007e40008121850 */
[C---:B------:R-:W-:Y:S02]  /*46f0*/  IMAD.WIDE R160, R176.reuse, 0x4, R160 ;  /* 0x00000004b0a07825 */ /* 0x040fe400078e02a0 */
[----:B------:R4:W-:Y:S01]  /*4700*/  LDGSTS.E [R221+0x1ac00], desc[UR16][R140.64], P0 ;  /* 0x1ac000008cdd7fae */ /* 0x0009e20008121850 */
[----:B-1----:R-:W-:Y:S01]  /*4710*/  CS2R R134, SRZ ;  /* 0x0000000000867805 */ /* 0x002fe2000001ff00 */
[----:B------:R-:W-:-:S02]  /*4720*/  IMAD.WIDE R162, R176, 0x4, R162 ;  /* 0x00000004b0a27825 */ /* 0x000fc400078e02a2 */
[----:B------:R1:W-:Y:S01]  /*4730*/  LDGSTS.E [R221+0x1b000], desc[UR16][R142.64], P0 ;  /* 0x1b0000008edd7fae */ /* 0x0003e20008121850 */
[----:B--2---:R-:W-:Y:S01]  /*4740*/  CS2R R136, SRZ ;  /* 0x0000000000887805 */ /* 0x004fe2000001ff00 */
[C---:B------:R-:W-:Y:S02]  /*4750*/  IMAD.WIDE R164, R176.reuse, 0x4, R164 ;  /* 0x00000004b0a47825 */ /* 0x040fe400078e02a4 */
[----:B------:R2:W-:Y:S01]  /*4760*/  LDGSTS.E [R221+0x1b400], desc[UR16][R144.64], P0 ;  /* 0x1b40000090dd7fae */ /* 0x0005e20008121850 */
[----:B---3--:R-:W-:Y:S01]  /*4770*/  CS2R R138, SRZ ;  /* 0x00000000008a7805 */ /* 0x008fe2000001ff00 */
[C---:B------:R-:W-:Y:S02]  /*4780*/  IMAD.WIDE R166, R176.reuse, 0x4, R166 ;  /* 0x00000004b0a67825 */ /* 0x040fe400078e02a6 */
[----:B------:R3:W-:Y:S01]  /*4790*/  LDGSTS.E [R221+0x1b800], desc[UR16][R146.64], P0 ;  /* 0x1b80000092dd7fae */ /* 0x0007e20008121850 */
[----:B----4-:R-:W-:Y:S01]  /*47a0*/  CS2R R140, SRZ ;  /* 0x00000000008c7805 */ /* 0x010fe2000001ff00 */
[----:B------:R-:W-:-:S02]  /*47b0*/  IMAD.WIDE R168, R176, 0x4, R168 ;  /* 0x00000004b0a87825 */ /* 0x000fc400078e02a8 */
[----:B------:R4:W-:Y:S01]  /*47c0*/  LDGSTS.E [R221+0x1bc00], desc[UR16][R148.64], P0 ;  /* 0x1bc0000094dd7fae */ /* 0x0009e20008121850 */
[----:B-1----:R-:W-:Y:S01]  /*47d0*/  CS2R R142, SRZ ;  /* 0x00000000008e7805 */ /* 0x002fe2000001ff00 */
[C---:B------:R-:W-:Y:S02]  /*47e0*/  IMAD.WIDE R170, R176.reuse, 0x4, R170 ;  /* 0x00000004b0aa7825 */ /* 0x040fe400078e02aa */
[----:B------:R1:W-:Y:S01]  /*47f0*/  LDGSTS.E [R157+0x1a200], desc[UR16][R150.64], P0 ;  /* 0x1a200000969d7fae */ /* 0x0003e20008121850 */
[----:B--2---:R-:W-:Y:S01]  /*4800*/  CS2R R144, SRZ ;  /* 0x0000000000907805 */ /* 0x004fe2000001ff00 */
[----:B------:R-:W-:Y:S02]  /*4810*/  IMAD.WIDE R172, R176, 0x4, R172 ;  /* 0x00000004b0ac7825 */ /* 0x000fe400078e02ac */
[----:B------:R2:W-:Y:S01]  /*4820*/  LDGSTS.E [R157+0x1a600], desc[UR16][R160.64], P0 ;  /* 0x1a600000a09d7fae */ /* 0x0005e20008121850 */
[----:B---3--:R-:W-:-:S03]  /*4830*/  CS2R R146, SRZ ;  /* 0x0000000000927805 */ /* 0x008fc6000001ff00 */
[----:B------:R2:W-:Y:S01]  /*4840*/  LDGSTS.E [R157+0x1aa00], desc[UR16][R162.64], P0 ;  /* 0x1aa00000a29d7fae */ /* 0x0005e20008121850 */
[----:B----4-:R-:W-:-:S03]  /*4850*/  CS2R R148, SRZ ;  /* 0x0000000000947805 */ /* 0x010fc6000001ff00 */
[----:B------:R2:W-:Y:S01]  /*4860*/  LDGSTS.E [R157+0x1ae00], desc[UR16][R164.64], P0 ;  /* 0x1ae00000a49d7fae */ /* 0x0005e20008121850 */
[----:B-1----:R-:W-:-:S03]  /*4870*/  CS2R R150, SRZ ;  /* 0x0000000000967805 */ /* 0x002fc6000001ff00 */
[----:B------:R2:W-:Y:S04]  /*4880*/  LDGSTS.E [R157+0x1b200], desc[UR16][R166.64], P0 ;  /* 0x1b200000a69d7fae */ /* 0x0005e80008121850 */
[----:B------:R2:W-:Y:S04]  /*4890*/  LDGSTS.E [R157+0x1b600], desc[UR16][R168.64], P0 ;  /* 0x1b600000a89d7fae */ /* 0x0005e80008121850 */
[----:B------:R2:W-:Y:S04]  /*48a0*/  LDGSTS.E [R157+0x1ba00], desc[UR16][R170.64], P0 ;  /* 0x1ba00000aa9d7fae */ /* 0x0005e80008121850 */
[----:B------:R2:W-:Y:S01]  /*48b0*/  LDGSTS.E [R157+0x1be00], desc[UR16][R172.64], P0 ;  /* 0x1be00000ac9d7fae */ /* 0x0005e20008121850 */
[----:B------:R-:W-:-:S03]  /*48c0*/  ISETP.GE.AND P0, PT, R182, 0x20, PT ;  /* 0x00000020b600780c */ /* 0x000fc60003f06270 */
[----:B------:R-:W0:Y:S10]  /*48d0*/  LDGDEPBAR ;  /* 0x00000000000079af */ /* 0x000e340000000000 */
[----:B--2---:R-:W-:Y:S05]  /*48e0*/  @!P0 BRA `(.L_x_0) ;  /* 0x0000003c00a48947 */ /* 0x004fea0003800000 */
[----:B------:R-:W-:Y:S01]  /*48f0*/  SHF.R.S32.HI R25, RZ, 0x1f, R10 ;  /* 0x0000001fff197819 */ /* 0x000fe2000001140a */
[----:B------:R-:W-:Y:S01]  /*4900*/  IMAD.SHL.U32 R164, R176, 0x8, RZ ;  /* 0x00000008b0a47824 */ /* 0x000fe200078e00ff */
[----:B------:R-:W-:Y:S01]  /*4910*/  SHF.R.S32.HI R175, RZ, 0x1f, R176 ;  /* 0x0000001fffaf7819 */ /* 0x000fe200000114b0 */
[----:B------:R-:W-:Y:S01]  /*4920*/  IMAD.SHL.U32 R55, R177, 0x4, RZ ;  /* 0x00000004b1377824 */ /* 0x000fe200078e00ff */
[----:B------:R-:W-:Y:S01]  /*4930*/  SHF.L.U64.HI R10, R10, 0x2, R25 ;  /* 0x000000020a0a7819 */ /* 0x000fe20000010219 */
[----:B------:R-:W-:Y:S01]  /*4940*/  IMAD.SHL.U32 R54, R178, 0x4, RZ ;  /* 0x00000004b2367824 */ /* 0x000fe200078e00ff */
[----:B------:R-:W-:Y:S01]  /*4950*/  SHF.R.S32.HI R24, RZ, 0x1f, R11 ;  /* 0x0000001fff187819 */ /* 0x000fe2000001140b */
[----:B------:R-:W-:Y:S01]  /*4960*/  IMAD.SHL.U32 R52, R181, 0x4, RZ ;  /* 0x00000004b5347824 */ /* 0x000fe200078e00ff */
[----:B------:R-:W-:Y:S01]  /*4970*/  SHF.R.S32.HI R31, RZ, 0x1f, R16 ;  /* 0x0000001fff1f7819 */ /* 0x000fe20000011410 */
[----:B------:R-:W-:Y:S01]  /*4980*/  IMAD.SHL.U32 R49, R184, 0x4, RZ ;  /* 0x00000004b8317824 */ /* 0x000fe200078e00ff */
[----:B------:R-:W-:Y:S01]  /*4990*/  SHF.R.S32.HI R27, RZ, 0x1f, R158 ;  /* 0x0000001fff1b7819 */ /* 0x000fe2000001149e */
[----:B------:R-:W-:Y:S01]  /*49a0*/  IMAD.SHL.U32 R46, R187, 0x4, RZ ;  /* 0x00000004bb2e7824 */ /* 0x000fe200078e00ff */
[----:B------:R-:W-:Y:S01]  /*49b0*/  SHF.R.S32.HI R25, RZ, 0x1f, R182 ;  /* 0x0000001fff197819 */ /* 0x000fe200000114b6 */
[----:B------:R-:W-:Y:S01]  /*49c0*/  IMAD.SHL.U32 R42, R192, 0x4, RZ ;  /* 0x00000004c02a7824 */ /* 0x000fe200078e00ff */
[----:B------:R-:W-:Y:S01]  /*49d0*/  SHF.L.U64.HI R172, R176, 0x3, R175 ;  /* 0x00000003b0ac7819 */ /* 0x000fe200000102af */
[----:B------:R-:W-:Y:S01]  /*49e0*/  IMAD.SHL.U32 R40, R193, 0x4, RZ ;  /* 0x00000004c1287824 */ /* 0x000fe200078e00ff */
[----:B------:R-:W-:Y:S01]  /*49f0*/  LEA R174, P0, R16, R164, 0x2 ;  /* 0x000000a410ae7211 */ /* 0x000fe200078010ff */
[----:B------:R-:W-:Y:S01]  /*4a00*/  IMAD.SHL.U32 R250, R212, 0x4, RZ ;  /* 0x00000004d4fa7824 */ /* 0x000fe200078e00ff */
[----:B------:R-:W-:Y:S01]  /*4a10*/  SHF.L.U64.HI R11, R11, 0x2, R24 ;  /* 0x000000020b0b7819 */ /* 0x000fe20000010218 */
[----:B------:R-:W-:Y:S01]  /*4a20*/  IMAD.SHL.U32 R246, R213, 0x4, RZ ;  /* 0x00000004d5f67824 */ /* 0x000fe200078e00ff */
[----:B------:R-:W-:Y:S01]  /*4a30*/  SHF.L.U64.HI R186, R158, 0x2, R27 ;  /* 0x000000029eba7819 */ /* 0x000fe2000001021b */
[----:B------:R-:W-:Y:S01]  /*4a40*/  IMAD.SHL.U32 R205, R231, 0x4, RZ ;  /* 0x00000004e7cd7824 */ /* 0x000fe200078e00ff */
[----:B------:R-:W-:Y:S01]  /*4a50*/  LEA.HI R182, R25, R182, RZ, 0x5 ;  /* 0x000000b619b67211 */ /* 0x000fe200078f28ff */
[----:B------:R-:W-:Y:S01]  /*4a60*/  IMAD.SHL.U32 R221, R223, 0x4, RZ ;  /* 0x00000004dfdd7824 */ /* 0x000fe200078e00ff */
[----:B------:R-:W-:Y:S01]  /*4a70*/  LEA.HI.X R37, R16, R172, R31, 0x2, P0 ;  /* 0x000000ac10257211 */ /* 0x000fe200000f141f */
[----:B------:R-:W-:Y:S01]  /*4a80*/  IMAD.SHL.U32 R209, R230, 0x4, RZ ;  /* 0x00000004e6d17824 */ /* 0x000fe200078e00ff */
[----:B------:R-:W-:Y:S01]  /*4a90*/  SHF.R.S32.HI R29, RZ, 0x1f, R12 ;  /* 0x0000001fff1d7819 */ /* 0x000fe2000001140c */
[----:B------:R-:W-:Y:S01]  /*4aa0*/  IMAD.SHL.U32 R201, R234, 0x4, RZ ;  /* 0x00000004eac97824 */ /* 0x000fe200078e00ff */
[----:B------:R-:W-:Y:S01]  /*4ab0*/  SHF.R.S32.HI R27, RZ, 0x1f, R20 ;  /* 0x0000001fff1b7819 */ /* 0x000fe20000011414 */
[----:B------:R-:W-:Y:S01]  /*4ac0*/  IMAD.SHL.U32 R217, R226, 0x4, RZ ;  /* 0x00000004e2d97824 */ /* 0x000fe200078e00ff */
[----:B------:R-:W-:Y:S01]  /*4ad0*/  SHF.R.S32.HI R24, RZ, 0x1f, R17 ;  /* 0x0000001fff187819 */ /* 0x000fe20000011411 */
[----:B------:R-:W-:Y:S01]  /*4ae0*/  IMAD.SHL.U32 R197, R222, 0x4, RZ ;  /* 0x00000004dec57824 */ /* 0x000fe200078e00ff */
[----:B------:R-:W-:-:S02]  /*4af0*/  SHF.R.S32.HI R16, RZ, 0x1f, R21 ;  /* 0x0000001fff107819 */ /* 0x000fc40000011415 */
[----:B------:R-:W-:Y:S02]  /*4b00*/  CS2R R120, SRZ ;  /* 0x0000000000787805 */ /* 0x000fe4000001ff00 */
[----:B------:R-:W-:Y:S02]  /*4b10*/  SHF.R.S32.HI R25, RZ, 0x1f, R18 ;  /* 0x0000001fff197819 */ /* 0x000fe40000011412 */
[----:B------:R-:W-:Y:S02]  /*4b20*/  CS2R R122, SRZ ;  /* 0x00000000007a7805 */ /* 0x000fe4000001ff00 */
[-C--:B------:R-:W-:Y:S02]  /*4b30*/  LEA R35, P0, R20, R164.reuse, 0x2 ;  /* 0x000000a414237211 */ /* 0x080fe400078010ff */
[----:B------:R-:W-:Y:S02]  /*4b40*/  CS2R R124, SRZ ;  /* 0x00000000007c7805 */ /* 0x000fe4000001ff00 */
[----:B------:R-:W-:-:S02]  /*4b50*/  LEA R33, P1, R17, R164, 0x2 ;  /* 0x000000a411217211 */ /* 0x000fc400078210ff */
[----:B------:R-:W-:Y:S02]  /*4b60*/  CS2R R126, SRZ ;  /* 0x00000000007e7805 */ /* 0x000fe4000001ff00 */
[-C--:B------:R-:W-:Y:S02]  /*4b70*/  LEA R31, P2, R21, R164.reuse, 0x2 ;  /* 0x000000a4151f7211 */ /* 0x080fe400078410ff */
[----:B------:R-:W-:Y:S02]  /*4b80*/  CS2R R128, SRZ ;  /* 0x0000000000807805 */ /* 0x000fe4000001ff00 */
[----:B------:R-:W-:Y:S02]  /*4b90*/  LEA R30, P3, R18, R164, 0x2 ;  /* 0x000000a4121e7211 */ /* 0x000fe400078610ff */
[----:B------:R-:W-:Y:S02]  /*4ba0*/  CS2R R130, SRZ ;  /* 0x0000000000827805 */ /* 0x000fe4000001ff00 */
[----:B------:R-:W-:-:S02]  /*4bb0*/  SHF.L.U64.HI R12, R12, 0x2, R29 ;  /* 0x000000020c0c7819 */ /* 0x000fc4000001021d */
[----:B------:R-:W-:Y:S02]  /*4bc0*/  CS2R R132, SRZ ;  /* 0x0000000000847805 */ /* 0x000fe4000001ff00 */
[-C--:B------:R-:W-:Y:S02]  /*4bd0*/  LEA.HI.X R36, R20, R172.reuse, R27, 0x2, P0 ;  /* 0x000000ac14247211 */ /* 0x080fe400000f141b */
[----:B------:R-:W-:Y:S02]  /*4be0*/  CS2R R134, SRZ ;  /* 0x0000000000867805 */ /* 0x000fe4000001ff00 */
[-C--:B------:R-:W-:Y:S02]  /*4bf0*/  LEA.HI.X R34, R17, R172.reuse, R24, 0x2, P1 ;  /* 0x000000ac11227211 */ /* 0x080fe400008f1418 */
[----:B------:R-:W-:Y:S02]  /*4c00*/  CS2R R136, SRZ ;  /* 0x0000000000887805 */ /* 0x000fe4000001ff00 */
[----:B------:R-:W-:-:S02]  /*4c10*/  LEA.HI.X R32, R21, R172, R16, 0x2, P2 ;  /* 0x000000ac15207211 */ /* 0x000fc400010f1410 */
[----:B------:R-:W-:Y:S02]  /*4c20*/  CS2R R138, SRZ ;  /* 0x00000000008a7805 */ /* 0x000fe4000001ff00 */
[----:B------:R-:W-:Y:S02]  /*4c30*/  LEA.HI.X R157, R18, R172, R25, 0x2, P3 ;  /* 0x000000ac129d7211 */ /* 0x000fe400018f1419 */
[----:B------:R-:W-:Y:S02]  /*4c40*/  CS2R R140, SRZ ;  /* 0x00000000008c7805 */ /* 0x000fe4000001ff00 */
[----:B------:R-:W-:Y:S02]  /*4c50*/  SHF.R.S32.HI R21, RZ, 0x1f, R22 ;  /* 0x0000001fff157819 */ /* 0x000fe40000011416 */
[----:B------:R-:W-:Y:S02]  /*4c60*/  CS2R R142, SRZ ;  /* 0x00000000008e7805 */ /* 0x000fe4000001ff00 */
        /* <DEDUP_REMOVED lines=10> */
[----:B------:R-:W-:Y:S02]  /*4d10*/  SHF.R.S32.HI R16, RZ, 0x1f, R23 ;  /* 0x0000001fff107819 */ /* 0x000fe40000011417 */
[----:B------:R-:W-:Y:S02]  /*4d20*/  CS2R R90, SRZ ;  /* 0x00000000005a7805 */ /* 0x000fe4000001ff00 */
[----:B------:R-:W-:-:S02]  /*4d30*/  LEA R20, P2, R23, R164, 0x2 ;  /* 0x000000a417147211 */ /* 0x000fc400078410ff */
        /* <DEDUP_REMOVED lines=37> */
[-C--:B------:R-:W-:Y:S02]  /*4f90*/  LEA R160, P0, R13, R164.reuse, 0x2 ;  /* 0x000000a40da07211 */ /* 0x080fe400078010ff */
[----:B------:R-:W-:Y:S02]  /*4fa0*/  CS2R R66, SRZ ;  /* 0x0000000000427805 */ /* 0x000fe4000001ff00 */
[----:B------:R-:W-:Y:S02]  /*4fb0*/  LEA R162, P1, R14, R164, 0x2 ;  /* 0x000000a40ea27211 */ /* 0x000fe400078210ff */
[----:B------:R-:W-:Y:S02]  /*4fc0*/  CS2R R68, SRZ ;  /* 0x0000000000447805 */ /* 0x000fe4000001ff00 */
[----:B------:R-:W-:-:S02]  /*4fd0*/  SHF.R.S32.HI R16, RZ, 0x1f, R15 ;  /* 0x0000001fff107819 */ /* 0x000fc4000001140f */
[----:B------:R-:W-:Y:S02]  /*4fe0*/  CS2R R70, SRZ ;  /* 0x0000000000467805 */ /* 0x000fe4000001ff00 */
[----:B------:R-:W-:Y:S02]  /*4ff0*/  LEA R164, P2, R15, R164, 0x2 ;  /* 0x000000a40fa47211 */ /* 0x000fe400078410ff */
[----:B------:R-:W-:Y:S02]  /*5000*/  CS2R R72, SRZ ;  /* 0x0000000000487805 */ /* 0x000fe4000001ff00 */
[-C--:B------:R-:W-:Y:S02]  /*5010*/  LEA.HI.X R170, R13, R172.reuse, R18, 0x2, P0 ;  /* 0x000000ac0daa7211 */ /* 0x080fe400000f1412 */
[----:B------:R-:W-:Y:S02]  /*5020*/  CS2R R74, SRZ ;  /* 0x00000000004a7805 */ /* 0x000fe4000001ff00 */
[----:B------:R-:W-:-:S02]  /*5030*/  LEA.HI.X R171, R14, R172, R17, 0x2, P1 ;  /* 0x000000ac0eab7211 */ /* 0x000fc400008f1411 */
[----:B------:R-:W-:Y:S02]  /*5040*/  CS2R R76, SRZ ;  /* 0x00000000004c7805 */ /* 0x000fe4000001ff00 */
[----:B------:R-:W-:Y:S02]  /*5050*/  LEA.HI.X R172, R15, R172, R16, 0x2, P2 ;  /* 0x000000ac0fac7211 */ /* 0x000fe400010f1410 */
[----:B------:R-:W-:Y:S02]  /*5060*/  CS2R R78, SRZ ;  /* 0x00000000004e7805 */ /* 0x000fe4000001ff00 */
[----:B------:R-:W-:Y:S02]  /*5070*/  IADD3 R174, P2, R174, UR4, RZ ;  /* 0x00000004aeae7c10 */ /* 0x000fe4000ff5e0ff */
[----:B------:R-:W-:Y:S02]  /*5080*/  CS2R R80, SRZ ;  /* 0x0000000000507805 */ /* 0x000fe4000001ff00 */
[----:B------:R-:W-:-:S02]  /*5090*/  SHF.R.S32.HI R238, RZ, 0x1f, R9 ;  /* 0x0000001fffee7819 */ /* 0x000fc40000011409 */
[----:B------:R-:W-:Y:S02]  /*50a0*/  CS2R R82, SRZ ;  /* 0x0000000000527805 */ /* 0x000fe4000001ff00 */
[----:B------:R-:W-:Y:S02]  /*50b0*/  LEA R166, P3, R9, UR6, 0x3 ;  /* 0x0000000609a67c11 */ /* 0x000fe4000f8618ff */
[----:B------:R-:W-:Y:S02]  /*50c0*/  CS2R R84, SRZ ;  /* 0x0000000000547805 */ /* 0x000fe4000001ff00 */
[----:B------:R-:W-:Y:S02]  /*50d0*/  IADD3.X R21, R37, UR5, RZ, P2, !PT ;  /* 0x0000000525157c10 */ /* 0x000fe400097fe4ff */
[----:B------:R-:W-:Y:S02]  /*50e0*/  CS2R R86, SRZ ;  /* 0x0000000000567805 */ /* 0x000fe4000001ff00 */
[----:B------:R-:W-:Y:S01]  /*50f0*/  LEA.HI.X R173, R9, UR7, R238, 0x3, P3 ;  /* 0x0000000709ad7c11 */ /* 0x000fe200098f1cee */
[----:B------:R-:W-:Y:S01]  /*5100*/  UMOV UR10, 0x1 ;  /* 0x00000001000a7882 */ /* 0x000fe20000000000 */
[----:B------:R-:W-:Y:S01]  /*5110*/  IADD3 R20, P2, R20, UR4, RZ ;  /* 0x0000000414147c10 */ /* 0x000fe2000ff5e0ff */
[----:B------:R-:W-:Y:S01]  /*5120*/  UMOV UR9, 0xffffffff ;  /* 0xffffffff00097882 */ /* 0x000fe20000000000 */
[----:B------:R-:W-:-:S02]  /*5130*/  IADD3 R19, P3, R28, UR4, RZ ;  /* 0x000000041c137c10 */ /* 0x000fc4000ff7e0ff */
[----:B------:R-:W-:Y:S02]  /*5140*/  IADD3 R17, P5, R30, UR4, RZ ;  /* 0x000000041e117c10 */ /* 0x000fe4000ffbe0ff */
[----:B------:R-:W-:Y:S02]  /*5150*/  IADD3 R18, P4, R29, UR4, RZ ;  /* 0x000000041d127c10 */ /* 0x000fe4000ff9e0ff */
[----:B------:R-:W-:Y:S02]  /*5160*/  CS2R R28, SRZ ;  /* 0x00000000001c7805 */ /* 0x000fe4000001ff00 */
[----:B------:R-:W-:Y:S02]  /*5170*/  IADD3.X R163, R163, UR5, RZ, P2, !PT ;  /* 0x00000005a3a37c10 */ /* 0x000fe400097fe4ff */
[----:B------:R-:W-:Y:S02]  /*5180*/  IADD3.X R161, R161, UR5, RZ, P3, !PT ;  /* 0x00000005a1a17c10 */ /* 0x000fe40009ffe4ff */
[----:B------:R-:W-:-:S02]  /*5190*/  IADD3 R160, P2, R160, UR4, RZ ;  /* 0x00000004a0a07c10 */ /* 0x000fc4000ff5e0ff */
[----:B------:R-:W-:Y:S02]  /*51a0*/  IADD3.X R157, R157, UR5, RZ, P5, !PT ;  /* 0x000000059d9d7c10 */ /* 0x000fe4000affe4ff */
[----:B------:R-:W-:Y:S02]  /*51b0*/  IADD3.X R159, R159, UR5, RZ, P4, !PT ;  /* 0x000000059f9f7c10 */ /* 0x000fe4000a7fe4ff */
[----:B------:R-:W-:Y:S02]  /*51c0*/  IADD3 R158, P3, R158, UR4, RZ ;  /* 0x000000049e9e7c10 */ /* 0x000fe4000ff7e0ff */
[----:B------:R-:W-:Y:S02]  /*51d0*/  IADD3 R154, P5, R25, UR4, RZ ;  /* 0x00000004199a7c10 */ /* 0x000fe4000ffbe0ff */
[----:B------:R-:W-:Y:S02]  /*51e0*/  IADD3 R156, P4, R24, UR4, RZ ;  /* 0x00000004189c7c10 */ /* 0x000fe4000ff9e0ff */
[----:B------:R-:W-:-:S02]  /*51f0*/  SHF.R.S32.HI R24, RZ, 0x1f, R177 ;  /* 0x0000001fff187819 */ /* 0x000fc400000114b1 */
[----:B------:R-:W-:Y:S02]  /*5200*/  SHF.R.S32.HI R25, RZ, 0x1f, R180 ;  /* 0x0000001fff197819 */ /* 0x000fe400000114b4 */
[----:B------:R-:W-:Y:S02]  /*5210*/  IADD3.X R170, R170, UR5, RZ, P2, !PT ;  /* 0x00000005aaaa7c10 */ /* 0x000fe400097fe4ff */
[----:B------:R-:W-:Y:S02]  /*5220*/  IADD3.X R169, R169, UR5, RZ, P3, !PT ;  /* 0x00000005a9a97c10 */ /* 0x000fe40009ffe4ff */
[----:B------:R-:W-:Y:S02]  /*5230*/  IADD3 R202, P2, R55, R7, RZ ;  /* 0x0000000737ca7210 */ /* 0x000fe40007f5e0ff */
[----:B------:R-:W-:Y:S02]  /*5240*/  IADD3.X R168, R168, UR5, RZ, P4, !PT ;  /* 0x00000005a8a87c10 */ /* 0x000fe4000a7fe4ff */
[----:B------:R-:W-:Y:S01]  /*5250*/  IADD3 R199, P3, R6, R55, RZ ;  /* 0x0000003706c77210 */ /* 0x000fe20007f7e0ff */
[----:B------:R1:W-:Y:S01]  /*5260*/  STL [R1+0xdc], R202 ;  /* 0x0000dcca01007387 */ /* 0x0003e20000100800 */
[----:B------:R-:W-:-:S02]  /*5270*/  SHF.L.U64.HI R53, R177, 0x2, R24 ;  /* 0x00000002b1357819 */ /* 0x000fc40000010218 */
[C---:B------:R-:W-:Y:S01]  /*5280*/  SHF.L.U64.HI R50, R180.reuse, 0x2, R25 ;  /* 0x00000002b4327819 */ /* 0x040fe20000010219 */
[----:B------:R-:W-:Y:S01]  /*5290*/  IMAD.SHL.U32 R180, R180, 0x4, RZ ;  /* 0x00000004b4b47824 */ /* 0x000fe200078e00ff */
[----:B------:R-:W-:Y:S01]  /*52a0*/  IADD3 R198, P4, R54, R7, RZ ;  /* 0x0000000736c67210 */ /* 0x000fe20007f9e0ff */
[----:B------:R2:W-:Y:S01]  /*52b0*/  STL [R1+0xd4], R199 ;  /* 0x0000d4c701007387 */ /* 0x0005e20000100800 */
[----:B------:R-:W-:Y:S02]  /*52c0*/  IADD3.X R13, R26, UR5, RZ, P5, !PT ;  /* 0x000000051a0d7c10 */ /* 0x000fe4000affe4ff */
[----:B------:R-:W-:Y:S01]  /*52d0*/  SHF.R.S32.HI R51, RZ, 0x1f, R178 ;  /* 0x0000001fff337819 */ /* 0x000fe200000114b2 */
[----:B------:R3:W-:Y:S01]  /*52e0*/  STL [R1+0xcc], R198 ;  /* 0x0000ccc601007387 */ /* 0x0007e20000100800 */
[----:B-1----:R-:W-:Y:S02]  /*52f0*/  IADD3 R202, P5, R54, R6, RZ ;  /* 0x0000000636ca7210 */ /* 0x002fe40007fbe0ff */
[----:B------:R-:W-:-:S02]  /*5300*/  CS2R R54, SRZ ;  /* 0x0000000000367805 */ /* 0x000fc4000001ff00 */
[----:B------:R-:W-:Y:S02]  /*5310*/  SHF.L.U64.HI R51, R178, 0x2, R51 ;  /* 0x00000002b2337819 */ /* 0x000fe40000010233 */
[----:B------:R-:W-:Y:S01]  /*5320*/  SHF.R.S32.HI R24, RZ, 0x1f, R183 ;  /* 0x0000001fff187819 */ /* 0x000fe200000114b7 */
[----:B--2---:R-:W-:Y:S01]  /*5330*/  IMAD.X R199, R53, 0x1, R11, P2 ;  /* 0x0000000135c77824 */ /* 0x004fe200010e060b */
[----:B------:R1:W-:Y:S01]  /*5340*/  STL [R1+0xc4], R202 ;  /* 0x0000c4ca01007387 */ /* 0x0003e20000100800 */
[----:B------:R-:W-:Y:S02]  /*5350*/  SHF.R.S32.HI R48, RZ, 0x1f, R181 ;  /* 0x0000001fff307819 */ /* 0x000fe400000114b5 */
[-C--:B---3--:R-:W-:Y:S01]  /*5360*/  IADD3 R198, P2, R180, R7.reuse, RZ ;  /* 0x00000007b4c67210 */ /* 0x088fe20007f5e0ff */
[----:B------:R2:W-:Y:S01]  /*5370*/  STL [R1+0xd8], R199 ;  /* 0x0000d8c701007387 */ /* 0x0005e20000100800 */
[C---:B------:R-:W-:Y:S01]  /*5380*/  SHF.L.U64.HI R47, R183.reuse, 0x2, R24 ;  /* 0x00000002b72f7819 */ /* 0x040fe20000010218 */
[----:B------:R-:W-:Y:S01]  /*5390*/  IMAD.SHL.U32 R183, R183, 0x4, RZ ;  /* 0x00000004b7b77824 */ /* 0x000fe200078e00ff */
[----:B------:R-:W-:Y:S01]  /*53a0*/  SHF.L.U64.HI R48, R181, 0x2, R48 ;  /* 0x00000002b5307819 */ /* 0x000fe20000010230 */
[----:B------:R3:W-:Y:S01]  /*53b0*/  STL [R1+0xbc], R198 ;  /* 0x0000bcc601007387 */ /* 0x0007e20000100800 */
[----:B------:R-:W-:Y:S01]  /*53c0*/  SHF.R.S32.HI R44, RZ, 0x1f, R185 ;  /* 0x0000001fff2c7819 */ /* 0x000fe200000114b9 */
[----:B-1----:R-:W-:Y:S01]  /*53d0*/  IMAD.X R202, R10, 0x1, R53, P3 ;  /* 0x000000010aca7824 */ /* 0x002fe200018e0635 */
[----:B------:R-:W-:Y:S01]  /*53e0*/  SHF.R.S32.HI R45, RZ, 0x1f, R184 ;  /* 0x0000001fff2d7819 */ /* 0x000fe200000114b8 */
[----:B------:R-:W-:Y:S01]  /*53f0*/  IMAD.SHL.U32 R181, R239, 0x4, RZ ;  /* 0x00000004efb57824 */ /* 0x000fe200078e00ff */
[C---:B------:R-:W-:Y:S01]  /*5400*/  SHF.L.U64.HI R44, R185.reuse, 0x2, R44 ;  /* 0x00000002b92c7819 */ /* 0x040fe2000001022c */
[----:B------:R-:W-:Y:S01]  /*5410*/  IMAD.SHL.U32 R185, R185, 0x4, RZ ;  /* 0x00000004b9b97824 */ /* 0x000fe200078e00ff */
[----:B--2---:R-:W-:Y:S01]  /*5420*/  IADD3 R199, P3, R180, R6, RZ ;  /* 0x00000006b4c77210 */ /* 0x004fe20007f7e0ff */
[----:B------:R-:W-:Y:S01]  /*5430*/  STL [R1+0xd0], R202 ;  /* 0x0000d0ca01007387 */ /* 0x000fe20000100800 */
[----:B------:R-:W-:Y:S01]  /*5440*/  SHF.L.U64.HI R45, R184, 0x2, R45 ;  /* 0x00000002b82d7819 */ /* 0x000fe2000001022d */
[----:B---3--:R-:W-:Y:S01]  /*5450*/  IMAD.X R198, R51, 0x1, R11, P4 ;  /* 0x0000000133c67824 */ /* 0x008fe200020e060b */
[----:B------:R-:W-:Y:S01]  /*5460*/  IADD3 R180, P4, R52, R7, RZ ;  /* 0x0000000734b47210 */ /* 0x000fe20007f9e0ff */
[----:B------:R1:W-:Y:S01]  /*5470*/  STL [R1+0xb4], R199 ;  /* 0x0000b4c701007387 */ /* 0x0003e20000100800 */
[----:B------:R-:W-:-:S02]  /*5480*/  SHF.R.S32.HI R41, RZ, 0x1f, R190 ;  /* 0x0000001fff297819 */ /* 0x000fc400000114be */
[----:B------:R-:W-:Y:S01]  /*5490*/  SHF.R.S32.HI R24, RZ, 0x1f, R187 ;  /* 0x0000001fff187819 */ /* 0x000fe200000114bb */
        /* <DEDUP_REMOVED lines=8> */
[----:B------:R-:W-:Y:S01]  /*5520*/  IMAD.MOV.U32 R187, RZ, RZ, RZ ;  /* 0x000000ffffbb7224 */ /* 0x000fe200078e00ff */
[C---:B------:R-:W-:Y:S01]  /*5530*/  SHF.L.U64.HI R39, R191.reuse, 0x2, R24 ;  /* 0x00000002bf277819 */ /* 0x040fe20000010218 */
[----:B------:R-:W-:Y:S01]  /*5540*/  IMAD.SHL.U32 R191, R191, 0x4, RZ ;  /* 0x00000004bfbf7824 */ /* 0x000fe200078e00ff */
[----:B--2---:R-:W-:Y:S01]  /*5550*/  IADD3 R198, P5, R52, R6, RZ ;  /* 0x0000000634c67210 */ /* 0x004fe20007fbe0ff */
[----:B------:R1:W-:Y:S01]  /*5560*/  STL [R1+0xc0], R199 ;  /* 0x0000c0c701007387 */ /* 0x0003e20000100800 */
[----:B------:R-:W-:Y:S01]  /*5570*/  IADD3 R14, P6, R35, UR4, RZ ;  /* 0x00000004230e7c10 */ /* 0x000fe2000ffde0ff */
[----:B---3--:R-:W-:Y:S01]  /*5580*/  IMAD.X R180, R50, 0x1, R11, P2 ;  /* 0x0000000132b47824 */ /* 0x008fe200010e060b */
[----:B------:R-:W-:Y:S01]  /*5590*/  SHF.L.U64.HI R38, R192, 0x2, R25 ;  /* 0x00000002c0267819 */ /* 0x000fe20000010219 */
[----:B------:R2:W-:Y:S01]  /*55a0*/  STL [R1+0xa4], R198 ;  /* 0x0000a4c601007387 */ /* 0x0005e20000100800 */
[----:B------:R-:W-:-:S02]  /*55b0*/  SHF.R.S32.HI R25, RZ, 0x1f, R194 ;  /* 0x0000001fff197819 */ /* 0x000fc400000114c2 */
[----:B------:R-:W-:Y:S02]  /*55c0*/  CS2R R52, SRZ ;  /* 0x0000000000347805 */ /* 0x000fe4000001ff00 */
[----:B------:R-:W-:Y:S01]  /*55d0*/  IADD3.X R23, R36, UR5, RZ, P6, !PT ;  /* 0x0000000524177c10 */ /* 0x000fe2000b7fe4ff */
[----:B------:R3:W-:Y:S01]  /*55e0*/  STL [R1+0xb8], R180 ;  /* 0x0000b8b401007387 */ /* 0x0007e20000100800 */
[C---:B------:R-:W-:Y:S01]  /*55f0*/  SHF.L.U64.HI R36, R194.reuse, 0x2, R25 ;  /* 0x00000002c2247819 */ /* 0x040fe20000010219 */
[----:B------:R-:W-:Y:S01]  /*5600*/  IMAD.SHL.U32 R194, R194, 0x4, RZ ;  /* 0x00000004c2c27824 */ /* 0x000fe200078e00ff */
[----:B-1----:R-:W-:Y:S02]  /*5610*/  IADD3 R199, P2, R183, R7, RZ ;  /* 0x00000007b7c77210 */ /* 0x002fe40007f5e0ff */
[----:B------:R-:W-:Y:S01]  /*5620*/  SHF.R.S32.HI R24, RZ, 0x1f, R193 ;  /* 0x0000001fff187819 */ /* 0x000fe200000114c1 */
[----:B--2---:R-:W-:Y:S01]  /*5630*/  IMAD.X R198, R50, 0x1, R10, P3 ;  /* 0x0000000132c67824 */ /* 0x004fe200018e060a */
[----:B------:R-:W-:Y:S01]  /*5640*/  SHF.R.S32.HI R249, RZ, 0x1f, R212 ;  /* 0x0000001ffff97819 */ /* 0x000fe200000114d4 */
[----:B------:R-:W-:Y:S01]  /*5650*/  STL [R1+0x9c], R199 ;  /* 0x00009cc701007387 */ /* 0x000fe20000100800 */
[----:B------:R-:W-:Y:S01]  /*5660*/  SHF.L.U64.HI R37, R193, 0x2, R24 ;  /* 0x00000002c1257819 */ /* 0x000fe20000010218 */
[----:B------:R-:W-:Y:S01]  /*5670*/  IMAD.SHL.U32 R193, R235, 0x4, RZ ;  /* 0x00000004ebc17824 */ /* 0x000fe200078e00ff */
[----:B---3--:R-:W-:Y:S01]  /*5680*/  IADD3 R180, P3, R183, R6, RZ ;  /* 0x00000006b7b47210 */ /* 0x008fe20007f7e0ff */
[----:B------:R-:W-:Y:S01]  /*5690*/  IMAD.X R183, R48, 0x1, R11, P4 ;  /* 0x0000000130b77824 */ /* 0x000fe200020e060b */
[----:B------:R1:W-:Y:S01]  /*56a0*/  STL [R1+0xb0], R198 ;  /* 0x0000b0c601007387 */ /* 0x0003e20000100800 */
[----:B------:R-:W-:-:S02]  /*56b0*/  SHF.R.S32.HI R24, RZ, 0x1f, R195 ;  /* 0x0000001fff187819 */ /* 0x000fc400000114c3 */
[----:B------:R-:W-:Y:S02]  /*56c0*/  CS2R R50, SRZ ;  /* 0x0000000000327805 */ /* 0x000fe4000001ff00 */
[----:B------:R-:W-:Y:S01]  /*56d0*/  SHF.R.S32.HI R241, RZ, 0x1f, R214 ;  /* 0x0000001ffff17819 */ /* 0x000fe200000114d6 */
[----:B------:R2:W-:Y:S01]  /*56e0*/  STL [R1+0x94], R180 ;  /* 0x000094b401007387 */ /* 0x0005e20000100800 */
[C---:B------:R-:W-:Y:S01]  /*56f0*/  SHF.L.U64.HI R35, R195.reuse, 0x2, R24 ;  /* 0x00000002c3237819 */ /* 0x040fe20000010218 */
[----:B------:R-:W-:Y:S01]  /*5700*/  IMAD.SHL.U32 R195, R195, 0x4, RZ ;  /* 0x00000004c3c37824 */ /* 0x000fe200078e00ff */
[----:B------:R-:W-:Y:S01]  /*5710*/  SHF.R.S32.HI R24, RZ, 0x1f, R213 ;  /* 0x0000001fff187819 */ /* 0x000fe200000114d5 */
[----:B------:R3:W-:Y:S01]  /*5720*/  STL [R1+0xa8], R183 ;  /* 0x0000a8b701007387 */ /* 0x0007e20000100800 */
[----:B------:R-:W-:Y:S02]  /*5730*/  SHF.R.S32.HI R236, RZ, 0x1f, R237 ;  /* 0x0000001fffec7819 */ /* 0x000fe400000114ed */
[----:B-1----:R-:W-:-:S02]  /*5740*/  IADD3 R198, P4, R49, R7, RZ ;  /* 0x0000000731c67210 */ /* 0x002fc40007f9e0ff */
[----:B------:R-:W-:Y:S01]  /*5750*/  SHF.L.U64.HI R249, R212, 0x2, R249 ;  /* 0x00000002d4f97819 */ /* 0x000fe200000102f9 */
[----:B--2---:R-:W-:Y:S01]  /*5760*/  IMAD.X R180, R48, 0x1, R10, P5 ;  /* 0x0000000130b47824 */ /* 0x004fe200028e060a */
[----:B------:R-:W-:Y:S01]  /*5770*/  SHF.L.U64.HI R245, R213, 0x2, R24 ;  /* 0x00000002d5f57819 */ /* 0x000fe20000010218 */
[----:B------:R1:W-:Y:S01]  /*5780*/  STL [R1+0x8c], R198 ;  /* 0x00008cc601007387 */ /* 0x0003e20000100800 */
[C---:B------:R-:W-:Y:S01]  /*5790*/  SHF.L.U64.HI R241, R214.reuse, 0x2, R241 ;  /* 0x00000002d6f17819 */ /* 0x040fe200000102f1 */
[----:B------:R-:W-:Y:S01]  /*57a0*/  IMAD.SHL.U32 R214, R214, 0x4, RZ ;  /* 0x00000004d6d67824 */ /* 0x000fe200078e00ff */
[-C--:B---3--:R-:W-:Y:S01]  /*57b0*/  IADD3 R183, P5, R49, R6.reuse, RZ ;  /* 0x0000000631b77210 */ /* 0x088fe20007fbe0ff */
[----:B------:R2:W-:Y:S01]  /*57c0*/  STL [R1+0xa0], R180 ;  /* 0x0000a0b401007387 */ /* 0x0005e20000100800 */
[C---:B------:R-:W-:Y:S01]  /*57d0*/  SHF.L.U64.HI R236, R237.reuse, 0x2, R236 ;  /* 0x00000002edec7819 */ /* 0x040fe200000102ec */
[----:B------:R-:W-:Y:S01]  /*57e0*/  IMAD.SHL.U32 R237, R237, 0x4, RZ ;  /* 0x00000004eded7824 */ /* 0x000fe200078e00ff */
[----:B------:R-:W-:Y:S01]  /*57f0*/  SHF.R.S32.HI R232, RZ, 0x1f, R233 ;  /* 0x0000001fffe87819 */ /* 0x000fe200000114e9 */
        /* <DEDUP_REMOVED lines=13> */
[----:B------:R-:W-:Y:S01]  /*58d0*/  SHF.L.U64.HI R216, R226, 0x2, R25 ;  /* 0x00000002e2d87819 */ /* 0x000fe20000010219 */
[----:B------:R-:W-:Y:S01]  /*58e0*/  IMAD.SHL.U32 R229, R229, 0x4, RZ ;  /* 0x00000004e5e57824 */ /* 0x000fe200078e00ff */
[----:B------:R-:W-:Y:S01]  /*58f0*/  SHF.R.S32.HI R184, RZ, 0x1f, R239 ;  /* 0x0000001fffb87819 */ /* 0x000fe200000114ef */
[----:B------:R2:W-:Y:S01]  /*5900*/  STL [R1+0x90], R183 ;  /* 0x000090b701007387 */ /* 0x0005e20000100800 */
[----:B------:R-:W-:-:S02]  /*5910*/  IADD3 R15, P1, R33, UR4, RZ ;  /* 0x00000004210f7c10 */ /* 0x000fc4000ff3e0ff */
[----:B------:R-:W-:Y:S02]  /*5920*/  CS2R R48, SRZ ;  /* 0x0000000000307805 */ /* 0x000fe4000001ff00 */
[----:B------:R-:W-:Y:S01]  /*5930*/  IADD3 R16, P0, R31, UR4, RZ ;  /* 0x000000041f107c10 */ /* 0x000fe2000ff1e0ff */
[----:B------:R3:W-:Y:S01]  /*5940*/  STL [R1+0x74], R185 ;  /* 0x000074b901007387 */ /* 0x0007e20000100800 */
[----:B------:R-:W-:Y:S01]  /*5950*/  SHF.R.S32.HI R25, RZ, 0x1f, R230 ;  /* 0x0000001fff197819 */ /* 0x000fe200000114e6 */
[----:B-1----:R-:W-:Y:S01]  /*5960*/  IMAD.X R180, R45, 0x1, R11, P4 ;  /* 0x000000012db47824 */ /* 0x002fe200020e060b */
[----:B------:R-:W-:Y:S02]  /*5970*/  SHF.R.S32.HI R204, RZ, 0x1f, R231 ;  /* 0x0000001fffcc7819 */ /* 0x000fe400000114e7 */
[----:B------:R-:W-:Y:S02]  /*5980*/  CS2R R30, SRZ ;  /* 0x00000000001e7805 */ /* 0x000fe4000001ff00 */
[----:B------:R-:W-:-:S02]  /*5990*/  SHF.R.S32.HI R192, RZ, 0x1f, R235 ;  /* 0x0000001fffc07819 */ /* 0x000fc400000114eb */
[----:B--2---:R-:W-:Y:S01]  /*59a0*/  IADD3 R183, P4, R46, R7, RZ ;  /* 0x000000072eb77210 */ /* 0x004fe20007f9e0ff */
[----:B------:R1:W-:Y:S01]  /*59b0*/  STL [R1+0x88], R180 ;  /* 0x000088b401007387 */ /* 0x0003e20000100800 */
[----:B------:R-:W-:Y:S01]  /*59c0*/  SHF.R.S32.HI R224, RZ, 0x1f, R225 ;  /* 0x0000001fffe07819 */ /* 0x000fe200000114e1 */
[----:B---3--:R-:W-:Y:S01]  /*59d0*/  IMAD.X R185, R45, 0x1, R10, P5 ;  /* 0x000000012db97824 */ /* 0x008fe200028e060a */
[----:B------:R-:W-:Y:S01]  /*59e0*/  SHF.L.U64.HI R184, R239, 0x2, R184 ;  /* 0x00000002efb87819 */ /* 0x000fe200000102b8 */
[----:B------:R2:W-:Y:S01]  /*59f0*/  STL [R1+0x6c], R183 ;  /* 0x00006cb701007387 */ /* 0x0005e20000100800 */
[----:B------:R-:W-:Y:S02]  /*5a00*/  IADD3.X R153, R34, UR5, RZ, P1, !PT ;  /* 0x0000000522997c10 */ /* 0x000fe40008ffe4ff */
[----:B------:R-:W-:Y:S01]  /*5a10*/  IADD3.X R155, R32, UR5, RZ, P0, !PT ;  /* 0x00000005209b7c10 */ /* 0x000fe200087fe4ff */
[----:B------:R3:W-:Y:S01]  /*5a20*/  STL [R1+0x80], R185 ;  /* 0x000080b901007387 */ /* 0x0007e20000100800 */
[----:B------:R-:W-:-:S02]  /*5a30*/  SHF.L.U64.HI R208, R230, 0x2, R25 ;  /* 0x00000002e6d07819 */ /* 0x000fc40000010219 */
[----:B------:R-:W-:Y:S02]  /*5a40*/  CS2R R32, SRZ ;  /* 0x0000000000207805 */ /* 0x000fe4000001ff00 */
[----:B-1----:R-:W-:Y:S02]  /*5a50*/  IADD3 R180, P5, R46, R6, RZ ;  /* 0x000000062eb47210 */ /* 0x002fe40007fbe0ff */
[----:B------:R-:W-:Y:S02]  /*5a60*/  CS2R R46, SRZ ;  /* 0x00000000002e7805 */ /* 0x000fe4000001ff00 */
[----:B------:R-:W-:Y:S01]  /*5a70*/  SHF.L.U64.HI R204, R231, 0x2, R204 ;  /* 0x00000002e7cc7819 */ /* 0x000fe200000102cc */
[----:B--2---:R-:W-:Y:S01]  /*5a80*/  IMAD.X R183, R44, 0x1, R11, P2 ;  /* 0x000000012cb77824 */ /* 0x004fe200010e060b */
[----:B------:R-:W-:Y:S01]  /*5a90*/  SHF.L.U64.HI R192, R235, 0x2, R192 ;  /* 0x00000002ebc07819 */ /* 0x000fe200000102c0 */
[----:B------:R1:W-:Y:S01]  /*5aa0*/  STL [R1+0x64], R180 ;  /* 0x000064b401007387 */ /* 0x0003e20000100800 */
[----:B------:R-:W-:-:S02]  /*5ab0*/  IADD3 R22, P1, R27, UR4, RZ ;  /* 0x000000041b167c10 */ /* 0x000fc4000ff3e0ff */
[----:B------:R-:W-:Y:S02]  /*5ac0*/  CS2R R26, SRZ ;  /* 0x00000000001a7805 */ /* 0x000fe4000001ff00 */
[----:B---3--:R-:W-:Y:S01]  /*5ad0*/  IADD3 R185, P2, R190, R7, RZ ;  /* 0x00000007beb97210 */ /* 0x008fe20007f5e0ff */
[----:B------:R2:W-:Y:S01]  /*5ae0*/  STL [R1+0x78], R183 ;  /* 0x000078b701007387 */ /* 0x0005e20000100800 */
[----:B------:R-:W-:Y:S02]  /*5af0*/  IADD3 R152, P0, R152, UR4, RZ ;  /* 0x0000000498987c10 */ /* 0x000fe4000ff1e0ff */
[C---:B------:R-:W-:Y:S01]  /*5b00*/  SHF.L.U64.HI R224, R225.reuse, 0x2, R224 ;  /* 0x00000002e1e07819 */ /* 0x040fe200000102e0 */
[----:B------:R3:W-:Y:S01]  /*5b10*/  STL [R1+0x5c], R185 ;  /* 0x00005cb901007387 */ /* 0x0007e20000100800 */
[----:B------:R-:W-:Y:S01]  /*5b20*/  SHF.R.S32.HI R25, RZ, 0x1f, R234 ;  /* 0x0000001fff197819 */ /* 0x000fe200000114ea */
[----:B-1----:R-:W-:Y:S01]  /*5b30*/  IMAD.X R180, R44, 0x1, R10, P3 ;  /* 0x000000012cb47824 */ /* 0x002fe200018e060a */
[----:B------:R-:W-:Y:S01]  /*5b40*/  SHF.R.S32.HI R220, RZ, 0x1f, R223 ;  /* 0x0000001fffdc7819 */ /* 0x000fe200000114df */
[----:B------:R-:W-:Y:S01]  /*5b50*/  IMAD.SHL.U32 R225, R225, 0x4, RZ ;  /* 0x00000004e1e17824 */ /* 0x000fe200078e00ff */
[----:B------:R-:W-:-:S02]  /*5b60*/  SHF.R.S32.HI R212, RZ, 0x1f, R227 ;  /* 0x0000001fffd47819 */ /* 0x000fc400000114e3 */
[----:B------:R-:W-:Y:S02]  /*5b70*/  CS2R R44, SRZ ;  /* 0x00000000002c7805 */ /* 0x000fe4000001ff00 */
[----:B--2---:R-:W-:Y:S01]  /*5b80*/  IADD3 R183, P3, R190, R6, RZ ;  /* 0x00000006beb77210 */ /* 0x004fe20007f7e0ff */
[----:B------:R1:W-:Y:S01]  /*5b90*/  STL [R1+0x70], R180 ;  /* 0x000070b401007387 */ /* 0x0003e20000100800 */
[----:B------:R-:W-:Y:S01]  /*5ba0*/  IADD3.X R165, R165, UR5, RZ, P1, !PT ;  /* 0x00000005a5a57c10 */ /* 0x000fe20008ffe4ff */
[----:B---3--:R-:W-:Y:S01]  /*5bb0*/  IMAD.X R185, R43, 0x1, R11, P4 ;  /* 0x000000012bb97824 */ /* 0x008fe200020e060b */
[----:B------:R-:W-:Y:S01]  /*5bc0*/  IADD3.X R167, R167, UR5, RZ, P0, !PT ;  /* 0x00000005a7a77c10 */ /* 0x000fe200087fe4ff */
[----:B------:R2:W-:Y:S01]  /*5bd0*/  STL [R1+0x54], R183 ;  /* 0x000054b701007387 */ /* 0x0005e20000100800 */
[----:B------:R-:W-:Y:S02]  /*5be0*/  SHF.L.U64.HI R200, R234, 0x2, R25 ;  /* 0x00000002eac87819 */ /* 0x000fe40000010219 */
[----:B------:R-:W-:Y:S01]  /*5bf0*/  IADD3 R162, P1, R162, UR4, RZ ;  /* 0x00000004a2a27c10 */ /* 0x000fe2000ff3e0ff */
[----:B------:R3:W-:Y:S01]  /*5c00*/  STL [R1+0x68], R185 ;  /* 0x000068b901007387 */ /* 0x0007e20000100800 */
[----:B------:R-:W-:-:S02]  /*5c10*/  IADD3 R164, P0, R164, UR4, RZ ;  /* 0x00000004a4a47c10 */ /* 0x000fc4000ff1e0ff */
[----:B-1----:R-:W-:Y:S02]  /*5c20*/  IADD3 R180, P4, R191, R7, RZ ;  /* 0x00000007bfb47210 */ /* 0x002fe40007f9e0ff */
[----:B------:R-:W-:Y:S01]  /*5c30*/  SHF.L.U64.HI R220, R223, 0x2, R220 ;  /* 0x00000002dfdc7819 */ /* 0x000fe200000102dc */
[----:B--2---:R-:W-:Y:S01]  /*5c40*/  IMAD.X R183, R43, 0x1, R10, P5 ;  /* 0x000000012bb77824 */ /* 0x004fe200028e060a */
[----:B------:R-:W-:Y:S01]  /*5c50*/  SHF.L.U64.HI R212, R227, 0x2, R212 ;  /* 0x00000002e3d47819 */ /* 0x000fe200000102d4 */
[----:B------:R1:W-:Y:S01]  /*5c60*/  STL [R1+0x4c], R180 ;  /* 0x00004cb401007387 */ /* 0x0003e20000100800 */
[----:B------:R-:W-:Y:S02]  /*5c70*/  SHF.R.S32.HI R25, RZ, 0x1f, R222 ;  /* 0x0000001fff197819 */ /* 0x000fe400000114de */
[----:B---3--:R-:W-:Y:S01]  /*5c80*/  IADD3 R185, P5, R191, R6, RZ ;  /* 0x00000006bfb97210 */ /* 0x008fe20007fbe0ff */
[----:B------:R2:W-:Y:S01]  /*5c90*/  STL [R1+0x60], R183 ;  /* 0x000060b701007387 */ /* 0x0005e20000100800 */
[----:B------:R-:W-:-:S02]  /*5ca0*/  IADD3.X R171, R171, UR5, RZ, P1, !PT ;  /* 0x00000005abab7c10 */ /* 0x000fc40008ffe4ff */
[----:B------:R-:W-:Y:S01]  /*5cb0*/  IADD3.X R172, R172, UR5, RZ, P0, !PT ;  /* 0x00000005acac7c10 */ /* 0x000fe200087fe4ff */
[----:B------:R3:W-:Y:S01]  /*5cc0*/  STL [R1+0x44], R185 ;  /* 0x000044b901007387 */ /* 0x0007e20000100800 */
[CC--:B------:R-:W-:Y:S01]  /*5cd0*/  IADD3 R177, P1, R222.reuse, R7.reuse, RZ ;  /* 0x00000007deb17210 */ /* 0x0c0fe20007f3e0ff */
[C---:B-1----:R-:W-:Y:S01]  /*5ce0*/  IMAD.X R180, R41.reuse, 0x1, R11, P2 ;  /* 0x0000000129b47824 */ /* 0x042fe200010e060b */
[C---:B------:R-:W-:Y:S02]  /*5cf0*/  SHF.L.U64.HI R196, R222.reuse, 0x2, R25 ;  /* 0x00000002dec47819 */ /* 0x040fe40000010219 */
[----:B------:R-:W-:Y:S02]  /*5d00*/  CS2R R24, SRZ ;  /* 0x0000000000187805 */ /* 0x000fe4000001ff00 */
[----:B------:R-:W-:Y:S02]  /*5d10*/  IADD3 R178, P0, R222, R6, RZ ;  /* 0x00000006deb27210 */ /* 0x000fe40007f1e0ff */
[----:B--2---:R-:W-:Y:S01]  /*5d20*/  IADD3 R183, P2, R42, R7, RZ ;  /* 0x000000072ab77210 */ /* 0x004fe20007f5e0ff */
[----:B------:R1:W-:Y:S01]  /*5d30*/  STL [R1+0x58], R180 ;  /* 0x000058b401007387 */ /* 0x0003e20000100800 */
[----:B------:R-:W-:Y:S01]  /*5d40*/  SHF.R.S32.HI R182, RZ, 0x5, R182 ;  /* 0x00000005ffb67819 */ /* 0x000fe200000114b6 */
[----:B---3--:R-:W-:Y:S01]  /*5d50*/  IMAD.X R185, R41, 0x1, R10, P3 ;  /* 0x0000000129b97824 */ /* 0x008fe200018e060a */
[C---:B------:R-:W-:Y:S01]  /*5d60*/  SHF.L.U64.HI R175, R176.reuse, 0x2, R175 ;  /* 0x00000002b0af7819 */ /* 0x040fe200000102af */
[----:B------:R2:W-:Y:S01]  /*5d70*/  STL [R1+0x3c], R183 ;  /* 0x00003cb701007387 */ /* 0x0005e20000100800 */
[----:B------:R-:W-:-:S02]  /*5d80*/  IMAD.SHL.U32 R176, R176, 0x4, RZ ;  /* 0x00000004b0b07824 */ /* 0x000fc400078e00ff */
[----:B------:R-:W-:Y:S01]  /*5d90*/  VIADD R190, R182, 0xfffffffe ;  /* 0xfffffffeb6be7836 */ /* 0x000fe20000000000 */
[----:B------:R3:W-:Y:S01]  /*5da0*/  STL [R1+0x50], R185 ;  /* 0x000050b901007387 */ /* 0x0007e20000100800 */
[----:B-1----:R-:W-:Y:S02]  /*5db0*/  IADD3 R180, P3, R42, R6, RZ ;  /* 0x000000062ab47210 */ /* 0x002fe40007f7e0ff */
[----:B------:R-:W-:Y:S01]  /*5dc0*/  CS2R R42, SRZ ;  /* 0x00000000002a7805 */ /* 0x000fe2000001ff00 */
[----:B--2---:R-:W-:Y:S02]  /*5dd0*/  IMAD.X R183, R39, 0x1, R11, P4 ;  /* 0x0000000127b77824 */ /* 0x004fe400020e060b */
[----:B------:R1:W-:Y:S01]  /*5de0*/  STL [R1+0x34], R180 ;  /* 0x000034b401007387 */ /* 0x0003e20000100800 */
[----:B---3--:R-:W-:-:S03]  /*5df0*/  IADD3 R185, P4, R40, R7, RZ ;  /* 0x0000000728b97210 */ /* 0x008fc60007f9e0ff */
[----:B------:R2:W-:Y:S04]  /*5e00*/  STL [R1+0x48], R183 ;  /* 0x000048b701007387 */ /* 0x0005e80000100800 */
[----:B------:R3:W-:Y:S01]  /*5e10*/  STL [R1+0x2c], R185 ;  /* 0x00002cb901007387 */ /* 0x0007e20000100800 */
[----:B-1----:R-:W-:Y:S01]  /*5e20*/  IMAD.X R180, R39, 0x1, R10, P5 ;  /* 0x0000000127b47824 */ /* 0x002fe200028e060a */
[----:B--2---:R-:W-:-:S04]  /*5e30*/  IADD3 R183, P5, R40, R6, RZ ;  /* 0x0000000628b77210 */ /* 0x004fc80007fbe0ff */
[----:B------:R1:W-:Y:S01]  /*5e40*/  STL [R1+0x40], R180 ;  /* 0x000040b401007387 */ /* 0x0003e20000100800 */
[----:B------:R-:W-:Y:S01]  /*5e50*/  CS2R R40, SRZ ;  /* 0x0000000000287805 */ /* 0x000fe2000001ff00 */
[----:B---3--:R-:W-:Y:S02]  /*5e60*/  IMAD.X R185, R38, 0x1, R11, P2 ;  /* 0x0000000126b97824 */ /* 0x008fe400010e060b */
[----:B------:R2:W-:Y:S04]  /*5e70*/  STL [R1+0x24], R183 ;  /* 0x000024b701007387 */ /* 0x0005e80000100800 */
[----:B------:R3:W-:Y:S01]  /*5e80*/  STL [R1+0x38], R185 ;  /* 0x000038b901007387 */ /* 0x0007e20000100800 */
[----:B-1----:R-:W-:Y:S01]  /*5e90*/  IADD3 R180, P2, R194, R7, RZ ;  /* 0x00000007c2b47210 */ /* 0x002fe20007f5e0ff */
[----:B--2---:R-:W-:-:S04]  /*5ea0*/  IMAD.X R183, R38, 0x1, R10, P3 ;  /* 0x0000000126b77824 */ /* 0x004fc800018e060a */
[----:B------:R1:W-:Y:S01]  /*5eb0*/  STL [R1+0x1c], R180 ;  /* 0x00001cb401007387 */ /* 0x0003e20000100800 */
[----:B------:R-:W-:Y:S02]  /*5ec0*/  CS2R R38, SRZ ;  /* 0x0000000000267805 */ /* 0x000fe4000001ff00 */
[----:B---3--:R-:W-:Y:S01]  /*5ed0*/  IADD3 R185, P3, R194, R6, RZ ;  /* 0x00000006c2b97210 */ /* 0x008fe20007f7e0ff */
[----:B------:R2:W-:Y:S04]  /*5ee0*/  STL [R1+0x30], R183 ;  /* 0x000030b701007387 */ /* 0x0005e80000100800 */
[----:B------:R3:W-:Y:S01]  /*5ef0*/  STL [R1+0x14], R185 ;  /* 0x000014b901007387 */ /* 0x0007e20000100800 */
[----:B-1----:R-:W-:Y:S01]  /*5f00*/  IMAD.X R180, R37, 0x1, R11, P4 ;  /* 0x0000000125b47824 */ /* 0x002fe200020e060b */
[----:B--2---:R-:W-:-:S04]  /*5f10*/  IADD3 R183, P4, R195, R7, RZ ;  /* 0x00000007c3b77210 */ /* 0x004fc80007f9e0ff */
[----:B------:R1:W-:Y:S01]  /*5f20*/  STL [R1+0x28], R180 ;  /* 0x000028b401007387 */ /* 0x0003e20000100800 */
[----:B---3--:R-:W-:-:S03]  /*5f30*/  IMAD.X R185, R37, 0x1, R10, P5 ;  /* 0x0000000125b97824 */ /* 0x008fc600028e060a */
[----:B------:R2:W-:Y:S04]  /*5f40*/  STL [R1+0xc], R183 ;  /* 0x00000cb701007387 */ /* 0x0005e80000100800 */
[----:B------:R3:W-:Y:S01]  /*5f50*/  STL [R1+0x20], R185 ;  /* 0x000020b901007387 */ /* 0x0007e20000100800 */
[----:B-1----:R-:W-:Y:S01]  /*5f60*/  IADD3 R180, P5, R195, R6, RZ ;  /* 0x00000006c3b47210 */ /* 0x002fe20007fbe0ff */
[----:B--2---:R-:W-:-:S04]  /*5f70*/  IMAD.X R183, R36, 0x1, R11, P2 ;  /* 0x0000000124b77824 */ /* 0x004fc800010e060b */
[----:B------:R1:W-:Y:S01]  /*5f80*/  STL [R1+0x4], R180 ;  /* 0x000004b401007387 */ /* 0x0003e20000100800 */
[-C--:B------:R-:W-:Y:S01]  /*5f90*/  IADD3 R252, P2, R250, R7.reuse, RZ ;  /* 0x00000007fafc7210 */ /* 0x080fe20007f5e0ff */
[C-C-:B---3--:R-:W-:Y:S02]  /*5fa0*/  IMAD.X R185, R186.reuse, 0x1, R11.reuse, P1 ;  /* 0x00000001bab97824 */ /* 0x148fe400008e060b */
[----:B------:R2:W-:Y:S01]  /*5fb0*/  STL [R1+0x18], R183 ;  /* 0x000018b701007387 */ /* 0x0005e20000100800 */
[--C-:B------:R-:W-:Y:S02]  /*5fc0*/  IMAD.X R186, R186, 0x1, R10.reuse, P0 ;  /* 0x00000001baba7824 */ /* 0x100fe400000e060a */
[----:B------:R-:W-:Y:S01]  /*5fd0*/  IMAD.X R251, R249, 0x1, R11, P2 ;  /* 0x00000001f9fb7824 */ /* 0x000fe200010e060b */
[----:B------:R-:W-:Y:S01]  /*5fe0*/  IADD3 R244, P2, R214, R7, RZ ;  /* 0x00000007d6f47210 */ /* 0x000fe20007f5e0ff */
[----:B-1----:R-:W-:Y:S01]  /*5ff0*/  IMAD.X R180, R36, 0x1, R10, P3 ;  /* 0x0000000124b47824 */ /* 0x002fe200018e060a */
[----:B------:R-:W-:-:S02]  /*6000*/  IADD3 R250, P3, R250, R6, RZ ;  /* 0x00000006fafa7210 */ /* 0x000fc40007f7e0ff */
[----:B------:R-:W-:Y:S01]  /*6010*/  CS2R R36, SRZ ;  /* 0x0000000000247805 */ /* 0x000fe2000001ff00 */
[--C-:B------:R-:W-:Y:S01]  /*6020*/  IMAD.X R243, R241, 0x1, R11.reuse, P2 ;  /* 0x00000001f1f37824 */ /* 0x100fe200010e060b */
[-C--:B------:R-:W-:Y:S01]  /*6030*/  IADD3 R235, P2, R233, R7.reuse, RZ ;  /* 0x00000007e9eb7210 */ /* 0x080fe20007f5e0ff */
[--C-:B--2---:R-:W-:Y:S01]  /*6040*/  IMAD.X R183, R35, 0x1, R11.reuse, P4 ;  /* 0x0000000123b77824 */ /* 0x104fe200020e060b */
[----:B------:R1:W-:Y:S01]  /*6050*/  STL [R1+0x10], R180 ;  /* 0x000010b401007387 */ /* 0x0003e20000100800 */
[-C--:B------:R-:W-:Y:S01]  /*6060*/  IADD3 R248, P4, R246, R7.reuse, RZ ;  /* 0x00000007f6f87210 */ /* 0x080fe20007f9e0ff */
[--C-:B------:R-:W-:Y:S01]  /*6070*/  IMAD.X R249, R249, 0x1, R10.reuse, P3 ;  /* 0x00000001f9f97824 */ /* 0x100fe200018e060a */
[-C--:B------:R-:W-:Y:S01]  /*6080*/  IADD3 R242, P3, R214, R6.reuse, RZ ;  /* 0x00000006d6f27210 */ /* 0x080fe20007f7e0ff */
[--C-:B------:R-:W-:Y:S01]  /*6090*/  IMAD.X R234, R232, 0x1, R11.reuse, P2 ;  /* 0x00000001e8ea7824 */ /* 0x100fe200010e060b */
[-C--:B------:R-:W-:Y:S01]  /*60a0*/  IADD3 R227, P2, R225, R7.reuse, RZ ;  /* 0x00000007e1e37210 */ /* 0x080fe20007f5e0ff */
[--C-:B------:R-:W-:Y:S01]  /*60b0*/  IMAD.X R247, R245, 0x1, R11.reuse, P4 ;  /* 0x00000001f5f77824 */ /* 0x100fe200020e060b */
[-C--:B------:R-:W-:Y:S01]  /*60c0*/  IADD3 R240, P4, R237, R7.reuse, RZ ;  /* 0x00000007edf07210 */ /* 0x080fe20007f9e0ff */
[--C-:B------:R-:W-:Y:S01]  /*60d0*/  IMAD.X R241, R241, 0x1, R10.reuse, P3 ;  /* 0x00000001f1f17824 */ /* 0x100fe200018e060a */
[-C--:B------:R-:W-:Y:S01]  /*60e0*/  IADD3 R233, P3, R233, R6.reuse, RZ ;  /* 0x00000006e9e97210 */ /* 0x080fe20007f7e0ff */
[--C-:B-1----:R-:W-:Y:S01]  /*60f0*/  IMAD.X R180, R35, 0x1, R10.reuse, P5 ;  /* 0x0000000123b47824 */ /* 0x102fe200028e060a */
        /* <DEDUP_REMOVED lines=37> */
[----:B------:R1:W-:Y:S01]  /*6350*/  STL [R1+0x8], R183 ;  /* 0x000008b701007387 */ /* 0x0003e20000100800 */
[--C-:B------:R-:W-:Y:S01]  /*6360*/  IMAD.X R202, R200, 0x1, R11.reuse, P2 ;  /* 0x00000001c8ca7824 */ /* 0x100fe200010e060b */
[CC--:B------:R-:W-:Y:S01]  /*6370*/  IADD3 R195, P2, R193.reuse, R7.reuse, RZ ;  /* 0x00000007c1c37210 */ /* 0x0c0fe20007f5e0ff */
[--C-:B------:R-:W-:Y:S01]  /*6380*/  IMAD.X R198, R196, 0x1, R11.reuse, P4 ;  /* 0x00000001c4c67824 */ /* 0x100fe200020e060b */
[----:B------:R2:W-:Y:S01]  /*6390*/  STL [R1], R180 ;  /* 0x000000b401007387 */ /* 0x0005e20000100800 */
[--C-:B------:R-:W-:Y:S01]  /*63a0*/  IMAD.X R200, R200, 0x1, R10.reuse, P3 ;  /* 0x00000001c8c87824 */ /* 0x100fe200018e060a */
[----:B------:R-:W-:Y:S01]  /*63b0*/  IADD3 R193, P3, R193, R6, RZ ;  /* 0x00000006c1c17210 */ /* 0x000fe20007f7e0ff */
[----:B------:R-:W-:Y:S01]  /*63c0*/  IMAD.X R196, R196, 0x1, R10, P5 ;  /* 0x00000001c4c47824 */ /* 0x000fe200028e060a */
[----:B------:R-:W-:Y:S01]  /*63d0*/  CS2R R34, SRZ ;  /* 0x0000000000227805 */ /* 0x000fe2000001ff00 */
[C---:B------:R-:W-:Y:S01]  /*63e0*/  IMAD.X R194, R192.reuse, 0x1, R11, P2 ;  /* 0x00000001c0c27824 */ /* 0x040fe200010e060b */
[----:B-1----:R-:W-:Y:S01]  /*63f0*/  SHF.L.U64.HI R183, R9, 0x2, R238 ;  /* 0x0000000209b77819 */ /* 0x002fe200000102ee */
[----:B------:R-:W-:Y:S01]  /*6400*/  IMAD.X R192, R192, 0x1, R10, P3 ;  /* 0x00000001c0c07824 */ /* 0x000fe200018e060a */
[----:B--2---:R-:W-:-:S02]  /*6410*/  IADD3 R180, P4, R181, R7, RZ ;  /* 0x00000007b5b47210 */ /* 0x004fc40007f9e0ff */
[----:B------:R-:W-:-:S03]  /*6420*/  IADD3 R181, P5, R181, R6, RZ ;  /* 0x00000006b5b57210 */ /* 0x000fc60007fbe0ff */
[C---:B------:R-:W-:Y:S02]  /*6430*/  IMAD.X R183, R184.reuse, 0x1, R11, P4 ;  /* 0x00000001b8b77824 */ /* 0x040fe400020e060b */
[----:B------:R-:W-:-:S08]  /*6440*/  IMAD.X R184, R184, 0x1, R10, P5 ;  /* 0x00000001b8b87824 */ /* 0x000fd000028e060a */
.L_x_1:
[----:B------:R-:W-:Y:S01]  /*6450*/  UIADD3 UR9, UR9, 0x1, URZ ;  /* 0x0000000109097890 */ /* 0x000fe2000fffe03f */
[----:B------:R-:W-:-:S04]  /*6460*/  DEPBAR.LE SB0, 0x2 ;  /* 0x000080800000791a */ /* 0x000fc80000000000 */
[----:B------:R-:W-:Y:S01]  /*6470*/  BAR.SYNC.DEFER_BLOCKING 0x0 ;  /* 0x0000000000007b1d */ /* 0x000fe20000010000 */
[----:B------:R-:W-:Y:S01]  /*6480*/  UISETP.GT.AND UP0, UPT, UR9, 0x2, UPT ;  /* 0x000000020900788c */ /* 0x000fe2000bf04270 */
[----:B------:R-:W-:Y:S01]  /*6490*/  VIADD R190, R182, 0xfffffffe ;  /* 0xfffffffeb6be7836 */ /* 0x000fe20000000000 */
[----:B------:R-:W-:Y:S01]  /*64a0*/  ISETP.GT.AND P1, PT, R179, RZ, PT ;  /* 0x000000ffb300720c */ /* 0x000fe20003f24270 */
[----:B------:R-:W-:Y:S02]  /*64b0*/  UIADD3 UR10, UR10, 0x1, URZ ;  /* 0x000000010a0a7890 */ /* 0x000fe4000fffe03f */
[----:B------:R-:W-:Y:S01]  /*64c0*/  USEL UR9, UR9, URZ, !UP0 ;  /* 0x0000003f09097287 */ /* 0x000fe2000c000000 */
[----:B------:R-:W-:Y:S01]  /*64d0*/  ISETP.GE.AND P0, PT, R187, R190, PT ;  /* 0x000000bebb00720c */ /* 0x000fe20003f06270 */
[----:B------:R-:W-:Y:S01]  /*64e0*/  UMOV UR7, 0x40000040 ;  /* 0x4000004000077882 */ /* 0x000fe20000000000 */
[----:B------:R-:W-:Y:S01]  /*64f0*/  SEL R190, RZ, 0x4, !P1 ;  /* 0x00000004ffbe7807 */ /* 0x000fe20004800000 */
[----:B------:R-:W-:-:S02]  /*6500*/  ULEA UR5, UR9, UR8, 0xd ;  /* 0x0000000809057291 */ /* 0x000fc4000f8e683f */
[----:B------:R-:W-:Y:S01]  /*6510*/  ULEA UR4, UR9, UR8, 0xf ;  /* 0x0000000809047291 */ /* 0x000fe2000f8e783f */
[----:B------:R-:W-:Y:S01]  /*6520*/  SEL R190, R190, RZ, !P0 ;  /* 0x000000ffbebe7207 */ /* 0x000fe20004000000 */
[----:B------:R-:W-:Y:S02]  /*6530*/  UIADD3 UR5, UR5, 0x18000, URZ ;  /* 0x0001800005057890 */ /* 0x000fe4000fffe03f */
[----:B------:R-:W-:Y:S01]  /*6540*/  USHF.R.U32.HI UR4, URZ, 0x4, UR4 ;  /* 0x000000043f047899 */ /* 0x000fe20008011604 */
[----:B------:R-:W-:Y:S01]  /*6550*/  ISETP.NE.U32.AND P1, PT, R190, RZ, PT ;  /* 0x000000ffbe00720c */ /* 0x000fe20003f25070 */
[----:B------:R-:W-:Y:S01]  /*6560*/  USHF.R.U32.HI UR5, URZ, 0x4, UR5 ;  /* 0x000000043f057899 */ /* 0x000fe20008011605 */
[----:B------:R-:W-:Y:S01]  /*6570*/  IADD3 R190, P2, R166, R6, RZ ;  /* 0x00000006a6be7210 */ /* 0x000fe20007f5e0ff */
[----:B------:R-:W-:Y:S02]  /*6580*/  USGXT.U32 UR4, UR4, 0xe ;  /* 0x0000000e0404789a */ /* 0x000fe40008000000 */
[----:B------:R-:W-:Y:S01]  /*6590*/  USGXT.U32 UR6, UR5, 0xe ;  /* 0x0000000e0506789a */ /* 0x000fe20008000000 */
[----:B------:R-:W-:-:S02]  /*65a0*/  WARPGROUP.ARRIVE ;  /* 0x00000000000079c5 */ /* 0x000fc40000000000 */
[----:B------:R-:W-:Y:S01]  /*65b0*/  UMOV UR5, 0x40000040 ;  /* 0x4000004000057882 */ /* 0x000fe20000000000 */
[----:B------:R-:W-:Y:S01]  /*65c0*/  UIADD3 UR12, UP0, UR4, 0x2, URZ ;  /* 0x00000002040c7890 */ /* 0x000fe2000ff1e03f */
[----:B------:R-:W-:Y:S01]  /*65d0*/  IMAD.X R191, R173, 0x1, R10, P2 ;  /* 0x00000001adbf7824 */ /* 0x000fe200010e060a */
[----:B------:R-:W-:-:S03]  /*65e0*/  UIADD3 UR14, UP1, UR6, 0x2, URZ ;  /* 0x00000002060e7890 */ /* 0x000fc6000ff3e03f */
[----:B------:R-:W-:Y:S01]  /*65f0*/  HGMMA.64x64x8.F32.TF32 R120, gdesc[UR4], R120 ;  /* 0x04e00000047879f0 */ /* 0x000fe20008702878 */
[----:B------:R-:W-:Y:S01]  /*6600*/  UMOV UR4, URZ ;  /* 0x0000003f00047c82 */ /* 0x000fe20008000000 */
[----:B------:R-:W-:Y:S01]  /*6610*/  UMOV UR5, URZ ;  /* 0x0000003f00057c82 */ /* 0x000fe20008000000 */
[----:B------:R-:W-:Y:S02]  /*6620*/  UIADD3.X UR13, UR4, 0x40000040, URZ, UP0, !UPT ;  /* 0x40000040040d7890 */ /* 0x000fe400087fe43f */
[----:B------:R-:W-:Y:S02]  /*6630*/  UIADD3.X UR15, UR5, 0x40000040, URZ, UP1, !UPT ;  /* 0x40000040050f7890 */ /* 0x000fe40008ffe43f */
[----:B------:R-:W-:Y:S02]  /*6640*/  UIADD3.64 UR24, UR12, 0x2, URZ ;  /* 0x000000020c187897 */ /* 0x000fe4000fffe03f */
[----:B------:R-:W-:Y:S02]  /*6650*/  UIADD3.64 UR26, UR14, 0x2, URZ ;  /* 0x000000020e1a7897 */ /* 0x000fe4000fffe03f */
[----:B------:R-:W-:-:S02]  /*6660*/  UIADD3.64 UR20, UR12, 0x4, URZ ;  /* 0x000000040c147897 */ /* 0x000fc4000fffe03f */
[----:B------:R-:W-:Y:S02]  /*6670*/  UIADD3.64 UR22, UR14, 0x4, URZ ;  /* 0x000000040e167897 */ /* 0x000fe4000fffe03f */
[----:B------:R-:W-:Y:S02]  /*6680*/  UIADD3.64 UR4, UR12, 0x1fe, URZ ;  /* 0x000001fe0c047897 */ /* 0x000fe4000fffe03f */
[----:B------:R-:W-:Y:S01]  /*6690*/  UIADD3.64 UR28, UR12, 0x200, URZ ;  /* 0x000002000c1c7897 */ /* 0x000fe2000fffe03f */
[----:B------:R-:W-:Y:S01]  /*66a0*/  UMOV UR30, UR14 ;  /* 0x0000000e001e7c82 */ /* 0x000fe20008000000 */
[----:B------:R-:W-:Y:S01]  /*66b0*/  UMOV UR31, UR15 ;  /* 0x0000000f001f7c82 */ /* 0x000fe20008000000 */
[----:B------:R-:W-:-:S04]  /*66c0*/  UISETP.GT.AND UP0, UPT, UR10, 0x2, UPT ;  /* 0x000000020a00788c */ /* 0x000fc8000bf04270 */
[----:B------:R-:W-:Y:S01]  /*66d0*/  USEL UR10, UR10, URZ, !UP0 ;  /* 0x0000003f0a0a7287 */ /* 0x000fe2000c000000 */
[----:B------:R-:W-:Y:S04]  /*66e0*/  HGMMA.64x64x8.F32.TF32 R120, gdesc[UR12], R120 ;  /* 0x04e000000c7879f0 */ /* 0x000fe80008702878 */
[----:B------:R-:W-:Y:S01]  /*66f0*/  HGMMA.64x64x8.F32.TF32 R120, gdesc[UR24], R120 ;  /* 0x04e00000187879f0 */ /* 0x000fe20008702878 */
[----:B------:R-:W-:-:S03]  /*6700*/  UIADD3.64 UR24, UR12, 0x202, URZ ;  /* 0x000002020c187897 */ /* 0x000fc6000fffe03f */
[----:B------:R-:W-:Y:S01]  /*6710*/  HGMMA.64x64x8.F32.TF32 R120, gdesc[UR20], R120 ;  /* 0x04e00000147879f0 */ /* 0x000fe20008702878 */
[----:B------:R-:W-:-:S03]  /*6720*/  UIADD3.64 UR20, UR12, 0x204, URZ ;  /* 0x000002040c147897 */ /* 0x000fc6000fffe03f */
[----:B------:R-:W-:Y:S01]  /*6730*/  HGMMA.64x64x8.F32.TF32 R88, gdesc[UR4], R88 ;  /* 0x04e00000045879f0 */ /* 0x000fe20008702858 */
[----:B------:R-:W-:-:S03]  /*6740*/  UIADD3.64 UR4, UR12, 0x3fe, URZ ;  /* 0x000003fe0c047897 */ /* 0x000fc6000fffe03f */
[----:B------:R-:W-:Y:S01]  /*6750*/  HGMMA.64x64x8.F32.TF32 R88, gdesc[UR28], R88 ;  /* 0x04e000001c5879f0 */ /* 0x000fe20008702858 */
[----:B------:R-:W-:Y:S01]  /*6760*/  UIADD3.64 UR28, UR12, 0x400, URZ ;  /* 0x000004000c1c7897 */ /* 0x000fe2000fffe03f */
[----:B------:R-:W-:Y:S01]  /*6770*/  UMOV UR30, UR14 ;  /* 0x0000000e001e7c82 */ /* 0x000fe20008000000 */
[----:B------:R-:W-:Y:S01]  /*6780*/  UMOV UR31, UR15 ;  /* 0x0000000f001f7c82 */ /* 0x000fe20008000000 */
[----:B------:R-:W-:Y:S01]  /*6790*/  HGMMA.64x64x8.F32.TF32 R88, gdesc[UR24], R88 ;  /* 0x04e00000185879f0 */ /* 0x000fe20008702858 */
[----:B------:R-:W-:-:S03]  /*67a0*/  UIADD3.64 UR24, UR12, 0x402, URZ ;  /* 0x000004020c187897 */ /* 0x000fc6000fffe03f */
[----:B------:R-:W-:Y:S01]  /*67b0*/  HGMMA.64x64x8.F32.TF32 R88, gdesc[UR20], R88 ;  /* 0x04e00000145879f0 */ /* 0x000fe20008702858 */
[----:B------:R-:W-:-:S03]  /*67c0*/  UIADD3.64 UR20, UR12, 0x404, URZ ;  /* 0x000004040c147897 */ /* 0x000fc6000fffe03f */
[----:B------:R-:W-:Y:S01]  /*67d0*/  HGMMA.64x64x8.F32.TF32 R56, gdesc[UR4], R56 ;  /* 0x04e00000043879f0 */ /* 0x000fe20008702838 */
[----:B------:R-:W-:-:S03]  /*67e0*/  UIADD3.64 UR4, UR12, 0x5fe, URZ ;  /* 0x000005fe0c047897 */ /* 0x000fc6000fffe03f */
[----:B------:R-:W-:Y:S04]  /*67f0*/  HGMMA.64x64x8.F32.TF32 R56, gdesc[UR28], R56 ;  /* 0x04e000001c3879f0 */ /* 0x000fe80008702838 */
[----:B------:R-:W-:Y:S01]  /*6800*/  HGMMA.64x64x8.F32.TF32 R56, gdesc[UR24], R56 ;  /* 0x04e00000183879f0 */ /* 0x000fe20008702838 */
[----:B------:R-:W-:-:S03]  /*6810*/  UIADD3.64 UR24, UR12, 0x602, URZ ;  /* 0x000006020c187897 */ /* 0x000fc6000fffe03f */
[----:B------:R-:W-:Y:S04]  /*6820*/  HGMMA.64x64x8.F32.TF32 R56, gdesc[UR20], R56 ;  /* 0x04e00000143879f0 */ /* 0x000fe80008702838 */
[----:B------:R-:W-:Y:S01]  /*6830*/  HGMMA.64x64x8.F32.TF32 R24, gdesc[UR4], R24 ;  /* 0x04e00000041879f0 */ /* 0x000fe20008702818 */
[----:B------:R-:W-:Y:S01]  /*6840*/  UIADD3.64 UR4, UR12, 0x600, URZ ;  /* 0x000006000c047897 */ /* 0x000fe2000fffe03f */
[----:B------:R-:W-:Y:S01]  /*6850*/  UMOV UR6, UR14 ;  /* 0x0000000e00067c82 */ /* 0x000fe20008000000 */
[----:B------:R-:W-:Y:S01]  /*6860*/  UMOV UR7, UR15 ;  /* 0x0000000f00077c82 */ /* 0x000fe20008000000 */
[----:B------:R-:W-:Y:S01]  /*6870*/  UIADD3.64 UR12, UR12, 0x604, URZ ;  /* 0x000006040c0c7897 */ /* 0x000fe2000fffe03f */
[----:B------:R-:W-:Y:S01]  /*6880*/  UMOV UR14, UR22 ;  /* 0x00000016000e7c82 */ /* 0x000fe20008000000 */
[----:B------:R-:W-:-:S04]  /*6890*/  UMOV UR15, UR23 ;  /* 0x00000017000f7c82 */ /* 0x000fc80008000000 */
[----:B------:R-:W-:Y:S01]  /*68a0*/  HGMMA.64x64x8.F32.TF32 R24, gdesc[UR4], R24 ;  /* 0x04e00000041879f0 */ /* 0x000fe20008702818 */
[----:B------:R-:W-:-:S06]  /*68b0*/  ULEA UR4, UR10, UR8, 0xf ;  /* 0x000000080a047291 */ /* 0x000fcc000f8e783f */
[----:B------:R-:W-:Y:S01]  /*68c0*/  VIADD R238, R2, UR4 ;  /* 0x0000000402ee7c36 */ /* 0x000fe20008000000 */
[----:B------:R-:W-:Y:S04]  /*68d0*/  HGMMA.64x64x8.F32.TF32 R24, gdesc[UR24], R24 ;  /* 0x04e00000181879f0 */ /* 0x000fe80008702818 */
[----:B------:R-:W-:Y:S03]  /*68e0*/  HGMMA.64x64x8.F32.TF32 R24, gdesc[UR12], R24, gsb0 ;  /* 0x04e000000c1879f0 */ /* 0x000fe60008002818 */
[----:B------:R-:W-:Y:S02]  /*68f0*/  WARPGROUP.DEPBAR.LE gsb0, 0x1 ;  /* 0x00008000000079c5 */ /* 0x000fe40000010100 */
[----:B------:R-:W-:Y:S06]  /*6900*/  BAR.SYNC.DEFER_BLOCKING 0x0 ;  /* 0x0000000000007b1d */ /* 0x000fec0000010000 */
[----:B------:R-:W-:Y:S01]  /*6910*/  @!PT LDS RZ, [RZ] ;  /* 0x00000000fffff984 */ /* 0x000fe20000000800 */
[----:B------:R-:W-:Y:S01]  /*6920*/  @!PT LDS RZ, [RZ] ;  /* 0x00000000fffff984 */ /* 0x000fe20000000800 */
[----:B------:R-:W-:Y:S01]  /*6930*/  @!PT LDS RZ, [RZ] ;  /* 0x00000000fffff984 */ /* 0x000fe20000000800 */
[----:B------:R1:W-:Y:S02]  /*6940*/  LDGSTS.E [R238], desc[UR16][R190.64], P1 ;  /* 0x00000000beee7fae */ /* 0x0003e40008921850 */
[----:B-1----:R-:W-:-:S05]  /*6950*/  IADD3 R190, P2, R166, R7, RZ ;  /* 0x00000007a6be7210 */ /* 0x002fca0007f5e0ff */
[----:B------:R-:W-:-:S05]  /*6960*/  IMAD.X R191, R173, 0x1, R11, P2 ;  /* 0x00000001adbf7824 */ /* 0x000fca00010e060b */
[----:B------:R1:W-:Y:S01]  /*6970*/  LDGSTS.E [R238+0x4000], desc[UR16][R190.64], P1 ;  /* 0x04000000beee7fae */ /* 0x0003e20008921850 */
[----:B------:R-:W-:-:S04]  /*6980*/  ISETP.GT.AND P1, PT, R179, 0x1, PT ;  /* 0x00000001b300780c */ /* 0x000fc80003f24270 */
[----:B-1----:R-:W-:-:S04]  /*6990*/  SEL R190, RZ, 0x4, !P1 ;  /* 0x00000004ffbe7807 */ /* 0x002fc80004800000 */
[----:B------:R-:W-:-:S04]  /*69a0*/  SEL R190, R190, RZ, !P0 ;  /* 0x000000ffbebe7207 */ /* 0x000fc80004000000 */
[----:B------:R-:W-:Y:S02]  /*69b0*/  ISETP.NE.U32.AND P1, PT, R190, RZ, PT ;  /* 0x000000ffbe00720c */ /* 0x000fe40003f25070 */
[----:B------:R-:W-:-:S05]  /*69c0*/  IADD3 R190, P2, R166, R178, RZ ;  /* 0x000000b2a6be7210 */ /* 0x000fca0007f5e0ff */
[----:B------:R-:W-:-:S06]  /*69d0*/  IMAD.X R191, R173, 0x1, R186, P2 ;  /* 0x00000001adbf7824 */ /* 0x000fcc00010e06ba */
[----:B------:R1:W-:Y:S02]  /*69e0*/  LDGSTS.E [R238+0x4], desc[UR16][R190.64], P1 ;  /* 0x00004000beee7fae */ /* 0x0003e40008921850 */
        /* <DEDUP_REMOVED lines=24> */
[----:B-1----:R-:W-:Y:S02]  /*6b70*/  SEL R190, RZ, 0x4, !P1 ;  /* 0x00000004ffbe7807 */ /* 0x002fe40004800000 */
[----:B------:R-:W-:Y:S02]  /*6b80*/  LOP3.LUT R238, R2, 0x10, RZ, 0x3c, !PT ;  /* 0x0000001002ee7812 */ /* 0x000fe400078e3cff */
[----:B------:R-:W-:-:S03]  /*6b90*/  SEL R190, R190, RZ, !P0 ;  /* 0x000000ffbebe7207 */ /* 0x000fc60004000000 */
[----:B------:R-:W-:Y:S01]  /*6ba0*/  VIADD R238, R238, UR4 ;  /* 0x00000004eeee7c36 */ /* 0x000fe20008000000 */
[----:B------:R-:W-:Y:S02]  /*6bb0*/  ISETP.NE.U32.AND P1, PT, R190, RZ, PT ;  /* 0x000000ffbe00720c */ /* 0x000fe40003f25070 */
[----:B------:R-:W-:-:S05]  /*6bc0*/  IADD3 R190, P2, R166, R197, RZ ;  /* 0x000000c5a6be7210 */ /* 0x000fca0007f5e0ff */
[----:B------:R-:W-:-:S06]  /*6bd0*/  IMAD.X R191, R173, 0x1, R196, P2 ;  /* 0x00000001adbf7824 */ /* 0x000fcc00010e06c4 */
        /* <DEDUP_REMOVED lines=139> */
[----:B------:R1:W-:Y:S04]  /*7490*/  LDGSTS.E [R238+0x4004], desc[UR16][R190.64], P1 ;  /* 0x04004000beee7fae */ /* 0x0003e80008921850 */
[----:B------:R-:W2:Y:S01]  /*74a0*/  LDL R191, [R1+0x4] ;  /* 0x0000040001bf7983 */ /* 0x000ea20000100800 */
[----:B------:R-:W-:-:S04]  /*74b0*/  ISETP.GT.AND P1, PT, R179, 0x12, PT ;  /* 0x00000012b300780c */ /* 0x000fc80003f24270 */
[----:B-1----:R-:W-:-:S04]  /*74c0*/  SEL R190, RZ, 0x4, !P1 ;  /* 0x00000004ffbe7807 */ /* 0x002fc80004800000 */
[----:B------:R-:W-:-:S04]  /*74d0*/  SEL R190, R190, RZ, !P0 ;  /* 0x000000ffbebe7207 */ /* 0x000fc80004000000 */
[----:B------:R-:W-:Y:S02]  /*74e0*/  ISETP.NE.U32.AND P1, PT, R190, RZ, PT ;  /* 0x000000ffbe00720c */ /* 0x000fe40003f25070 */
[----:B--2---:R-:W-:Y:S02]  /*74f0*/  IADD3 R190, P2, R166, R191, RZ ;  /* 0x000000bfa6be7210 */ /* 0x004fe40007f5e0ff */
[----:B------:R-:W2:Y:S03]  /*7500*/  LDL R191, [R1] ;  /* 0x0000000001bf7983 */ /* 0x000ea60000100800 */
[----:B--2---:R-:W-:-:S06]  /*7510*/  IMAD.X R191, R173, 0x1, R191, P2 ;  /* 0x00000001adbf7824 */ /* 0x004fcc00010e06bf */
[----:B------:R1:W-:Y:S04]  /*7520*/  LDGSTS.E [R238+0x8], desc[UR16][R190.64], P1 ;  /* 0x00008000beee7fae */ /* 0x0003e80008921850 */
[----:B------:R-:W1:Y:S02]  /*7530*/  LDL R191, [R1+0xc] ;  /* 0x00000c0001bf7983 */ /* 0x000e640000100800 */
[----:B-1----:R-:W-:Y:S02]  /*7540*/  IADD3 R190, P2, R166, R191, RZ ;  /* 0x000000bfa6be7210 */ /* 0x002fe40007f5e0ff */
[----:B------:R-:W2:Y:S03]  /*7550*/  LDL R191, [R1+0x8] ;  /* 0x0000080001bf7983 */ /* 0x000ea60000100800 */
[----:B--2---:R-:W-:-:S05]  /*7560*/  IMAD.X R191, R173, 0x1, R191, P2 ;  /* 0x00000001adbf7824 */ /* 0x004fca00010e06bf */
[----:B------:R1:W-:Y:S04]  /*7570*/  LDGSTS.E [R238+0x4008], desc[UR16][R190.64], P1 ;  /* 0x04008000beee7fae */ /* 0x0003e80008921850 */
[----:B------:R-:W2:Y:S01]  /*7580*/  LDL R191, [R1+0x14] ;  /* 0x0000140001bf7983 */ /* 0x000ea20000100800 */
[----:B------:R-:W-:-:S04]  /*7590*/  ISETP.GT.AND P1, PT, R179, 0x13, PT ;  /* 0x00000013b300780c */ /* 0x000fc80003f24270 */
[----:B-1----:R-:W-:-:S04]  /*75a0*/  SEL R190, RZ, 0x4, !P1 ;  /* 0x00000004ffbe7807 */ /* 0x002fc80004800000 */
[----:B------:R-:W-:-:S04]  /*75b0*/  SEL R190, R190, RZ, !P0 ;  /* 0x000000ffbebe7207 */ /* 0x000fc80004000000 */
[----:B------:R-:W-:Y:S02]  /*75c0*/  ISETP.NE.U32.AND P1, PT, R190, RZ, PT ;  /* 0x000000ffbe00720c */ /* 0x000fe40003f25070 */
[----:B--2---:R-:W-:Y:S02]  /*75d0*/  IADD3 R190, P2, R166, R191, RZ ;  /* 0x000000bfa6be7210 */ /* 0x004fe40007f5e0ff */
[----:B------:R-:W2:Y:S03]  /*75e0*/  LDL R191, [R1+0x10] ;  /* 0x0000100001bf7983 */ /* 0x000ea60000100800 */
        /* <DEDUP_REMOVED lines=8> */
[----:B------:R-:W-:Y:S02]  /*7670*/  ISETP.GT.AND P1, PT, R179, 0x14, PT ;  /* 0x00000014b300780c */ /* 0x000fe40003f24270 */
[----:B-1----:R-:W-:Y:S02]  /*7680*/  LOP3.LUT R238, R2, 0x50, RZ, 0x3c, !PT ;  /* 0x0000005002ee7812 */ /* 0x002fe400078e3cff */
[----:B------:R-:W-:-:S04]  /*7690*/  SEL R190, RZ, 0x4, !P1 ;  /* 0x00000004ffbe7807 */ /* 0x000fc80004800000 */
[----:B------:R-:W-:-:S04]  /*76a0*/  SEL R190, R190, RZ, !P0 ;  /* 0x000000ffbebe7207 */ /* 0x000fc80004000000 */
[----:B------:R-:W-:Y:S02]  /*76b0*/  ISETP.NE.U32.AND P1, PT, R190, RZ, PT ;  /* 0x000000ffbe00720c */ /* 0x000fe40003f25070 */
[----:B--2---:R-:W-:Y:S02]  /*76c0*/  IADD3 R190, P2, R166, R191, RZ ;  /* 0x000000bfa6be7210 */ /* 0x004fe40007f5e0ff */
[----:B------:R-:W2:Y:S01]  /*76d0*/  LDL R191, [R1+0x20] ;  /* 0x0000200001bf7983 */ /* 0x000ea20000100800 */
[----:B------:R-:W-:Y:S02]  /*76e0*/  VIADD R238, R238, UR4 ;  /* 0x00000004eeee7c36 */ /* 0x000fe40008000000 */
[----:B--2---:R-:W-:-:S06]  /*76f0*/  IMAD.X R191, R173, 0x1, R191, P2 ;  /* 0x00000001adbf7824 */ /* 0x004fcc00010e06bf */
[----:B------:R1:W-:Y:S04]  /*7700*/  LDGSTS.E [R238], desc[UR16][R190.64], P1 ;  /* 0x00000000beee7fae */ /* 0x0003e80008921850 */
        /* <DEDUP_REMOVED lines=160> */
[----:B------:R-:W2:Y:S01]  /*8110*/  LDL R191, [R1+0xd8] ;  /* 0x0000d80001bf7983 */ /* 0x000ea20000100800 */
[----:B------:R-:W-:Y:S01]  /*8120*/  ULEA UR4, UR10, UR8, 0xd ;  /* 0x000000080a047291 */ /* 0x000fe2000f8e683f */
[----:B------:R-:W-:-:S02]  /*8130*/  VIADD R187, R187, 0x1 ;  /* 0x00000001bbbb7836 */ /* 0x000fc40000000000 */
[----:B--2---:R-:W-:-:S05]  /*8140*/  IMAD.X R191, R173, 0x1, R191, P2 ;  /* 0x00000001adbf7824 */ /* 0x004fca00010e06bf */
[----:B------:R1:W-:Y:S04]  /*8150*/  LDGSTS.E [R238+0x400c], desc[UR16][R190.64], P1 ;  /* 0x0400c000beee7fae */ /* 0x0003e80008921850 */
[----:B------:R-:W0:Y:S01]  /*8160*/  LDGDEPBAR ;  /* 0x00000000000079af */ /* 0x000e220000000000 */
[----:B-1----:R-:W1:Y:S01]  /*8170*/  S2R R191, SR_TID.X ;  /* 0x0000000000bf7919 */ /* 0x002e620000002100 */
[----:B------:R-:W-:Y:S01]  /*8180*/  VIADD R238, R4, UR4 ;  /* 0x0000000404ee7c36 */ /* 0x000fe20008000000 */
[----:B-1----:R-:W-:-:S04]  /*8190*/  LOP3.LUT R191, R191, 0x1f, RZ, 0xc0, !PT ;  /* 0x0000001fbfbf7812 */ /* 0x002fc800078ec0ff */
[----:B------:R-:W-:Y:S01]  /*81a0*/  ISETP.GE.AND P1, PT, R191, R179, PT ;  /* 0x000000b3bf00720c */ /* 0x000fe20003f26270 */
[----:B------:R-:W-:-:S03]  /*81b0*/  VIADD R179, R179, 0xffffffe0 ;  /* 0xffffffe0b3b37836 */ /* 0x000fc60000000000 */
[----:B------:R-:W-:-:S04]  /*81c0*/  SEL R190, RZ, 0x4, P1 ;  /* 0x00000004ffbe7807 */ /* 0x000fc80000800000 */
[----:B------:R-:W-:-:S04]  /*81d0*/  SEL R190, R190, RZ, !P0 ;  /* 0x000000ffbebe7207 */ /* 0x000fc80004000000 */
[----:B------:R-:W-:Y:S02]  /*81e0*/  ISETP.NE.U32.AND P0, PT, R190, RZ, PT ;  /* 0x000000ffbe00720c */ /* 0x000fe40003f05070 */
[----:B------:R-:W-:-:S05]  /*81f0*/  IADD3 R190, P1, R8, R164, RZ ;  /* 0x000000a408be7210 */ /* 0x000fca0007f3e0ff */
[----:B------:R-:W-:-:S06]  /*8200*/  IMAD.X R191, R172, 0x1, R12, P1 ;  /* 0x00000001acbf7824 */ /* 0x000fcc00008e060c */
[----:B------:R1:W-:Y:S02]  /*8210*/  LDGSTS.E [R238+0x18000], desc[UR16][R190.64], P0 ;  /* 0x18000000beee7fae */ /* 0x0003e40008121850 */
[----:B-1----:R-:W-:-:S05]  /*8220*/  IADD3 R190, P1, R8, R160, RZ ;  /* 0x000000a008be7210 */ /* 0x002fca0007f3e0ff */
[----:B------:R-:W-:-:S05]  /*8230*/  IMAD.X R191, R170, 0x1, R12, P1 ;  /* 0x00000001aabf7824 */ /* 0x000fca00008e060c */
        /* <DEDUP_REMOVED lines=10> */
[----:B-1----:R-:W-:Y:S02]  /*82e0*/  IADD3 R190, P1, R8, R18, RZ ;  /* 0x0000001208be7210 */ /* 0x002fe40007f3e0ff */
[----:B------:R-:W-:-:S03]  /*82f0*/  IADD3 R18, P6, R18, R176, RZ ;  /* 0x000000b012127210 */ /* 0x000fc60007fde0ff */
[C---:B------:R-:W-:Y:S02]  /*8300*/  IMAD.X R191, R159.reuse, 0x1, R12, P1 ;  /* 0x000000019fbf7824 */ /* 0x040fe400008e060c */
[----:B------:R-:W-:-:S03]  /*8310*/  IMAD.X R159, R159, 0x1, R175, P6 ;  /* 0x000000019f9f7824 */ /* 0x000fc600030e06af */
        /* <DEDUP_REMOVED lines=11> */
[----:B-1----:R-:W-:Y:S02]  /*83d0*/  LOP3.LUT R238, R4, 0x40, RZ, 0x3c, !PT ;  /* 0x0000004004ee7812 */ /* 0x002fe400078e3cff */
[----:B------:R-:W-:-:S03]  /*83e0*/  IADD3 R190, P1, R8, R162, RZ ;  /* 0x000000a208be7210 */ /* 0x000fc60007f3e0ff */
[----:B------:R-:W-:Y:S02]  /*83f0*/  VIADD R238, R238, UR4 ;  /* 0x00000004eeee7c36 */ /* 0x000fe40008000000 */
        /* <DEDUP_REMOVED lines=10> */
[----:B------:R-:W-:Y:S01]  /*84a0*/  IMAD.X R13, R13, 0x1, R175, P4 ;  /* 0x000000010d0d7824 */ /* 0x000fe200020e06af */
[----:B------:R-:W-:Y:S02]  /*84b0*/  ISETP.NE.U32.AND P4, PT, R182, R187, PT ;  /* 0x000000bbb600720c */ /* 0x000fe40003f85070 */
[----:B------:R1:W-:Y:S02]  /*84c0*/  LDGSTS.E [R238+0x18a00], desc[UR16][R190.64], P0 ;  /* 0x18a00000beee7fae */ /* 0x0003e40008121850 */
[----:B-1----:R-:W-:Y:S02]  /*84d0*/  IADD3 R190, P1, R8, R22, RZ ;  /* 0x0000001608be7210 */ /* 0x002fe40007f3e0ff */
[----:B------:R-:W-:-:S03]  /*84e0*/  IADD3 R22, P2, R22, R176, RZ ;  /* 0x000000b016167210 */ /* 0x000fc60007f5e0ff */
[C---:B------:R-:W-:Y:S02]  /*84f0*/  IMAD.X R191, R165.reuse, 0x1, R12, P1 ;  /* 0x00000001a5bf7824 */ /* 0x040fe400008e060c */
[--C-:B------:R-:W-:Y:S01]  /*8500*/  IMAD.X R165, R165, 0x1, R175.reuse, P2 ;  /* 0x00000001a5a57824 */ /* 0x100fe200010e06af */
[----:B------:R-:W-:Y:S02]  /*8510*/  IADD3 R164, P2, R164, R176, RZ ;  /* 0x000000b0a4a47210 */ /* 0x000fe40007f5e0ff */
[----:B------:R1:W-:Y:S03]  /*8520*/  LDGSTS.E [R238+0x18e00], desc[UR16][R190.64], P0 ;  /* 0x18e00000beee7fae */ /* 0x0003e60008121850 */
[----:B------:R-:W-:Y:S01]  /*8530*/  IMAD.X R172, R172, 0x1, R175, P2 ;  /* 0x00000001acac7824 */ /* 0x000fe200010e06af */
[----:B-1----:R-:W-:-:S05]  /*8540*/  IADD3 R190, P1, R8, R19, RZ ;  /* 0x0000001308be7210 */ /* 0x002fca0007f3e0ff */
[----:B------:R-:W-:-:S05]  /*8550*/  IMAD.X R191, R161, 0x1, R12, P1 ;  /* 0x00000001a1bf7824 */ /* 0x000fca00008e060c */
[----:B------:R1:W-:Y:S02]  /*8560*/  LDGSTS.E [R238+0x19200], desc[UR16][R190.64], P0 ;  /* 0x19200000beee7fae */ /* 0x0003e40008121850 */
[----:B-1----:R-:W-:Y:S02]  /*8570*/  IADD3 R190, P1, R8, R17, RZ ;  /* 0x0000001108be7210 */ /* 0x002fe40007f3e0ff */
[----:B------:R-:W-:-:S03]  /*8580*/  IADD3 R17, P5, R17, R176, RZ ;  /* 0x000000b011117210 */ /* 0x000fc60007fbe0ff */
[C---:B------:R-:W-:Y:S02]  /*8590*/  IMAD.X R191, R157.reuse, 0x1, R12, P1 ;  /* 0x000000019dbf7824 */ /* 0x040fe400008e060c */
[--C-:B------:R-:W-:Y:S01]  /*85a0*/  IMAD.X R157, R157, 0x1, R175.reuse, P5 ;  /* 0x000000019d9d7824 */ /* 0x100fe200028e06af */
[-C--:B------:R-:W-:Y:S02]  /*85b0*/  IADD3 R156, P5, R156, R176.reuse, RZ ;  /* 0x000000b09c9c7210 */ /* 0x080fe40007fbe0ff */
[----:B------:R1:W-:Y:S03]  /*85c0*/  LDGSTS.E [R238+0x19600], desc[UR16][R190.64], P0 ;  /* 0x19600000beee7fae */ /* 0x0003e60008121850 */
[----:B------:R-:W-:Y:S01]  /*85d0*/  IMAD.X R168, R168, 0x1, R175, P5 ;  /* 0x00000001a8a87824 */ /* 0x000fe200028e06af */
[----:B-1----:R-:W-:Y:S02]  /*85e0*/  IADD3 R190, P1, R8, R15, RZ ;  /* 0x0000000f08be7210 */ /* 0x002fe40007f3e0ff */
[----:B------:R-:W-:-:S03]  /*85f0*/  IADD3 R15, P3, R15, R176, RZ ;  /* 0x000000b00f0f7210 */ /* 0x000fc60007f7e0ff */
[C---:B------:R-:W-:Y:S02]  /*8600*/  IMAD.X R191, R153.reuse, 0x1, R12, P1 ;  /* 0x0000000199bf7824 */ /* 0x040fe400008e060c */
[--C-:B------:R-:W-:Y:S01]  /*8610*/  IMAD.X R153, R153, 0x1, R175.reuse, P3 ;  /* 0x0000000199997824 */ /* 0x100fe200018e06af */
[----:B------:R-:W-:Y:S02]  /*8620*/  IADD3 R152, P3, R152, R176, RZ ;  /* 0x000000b098987210 */ /* 0x000fe40007f7e0ff */
[----:B------:R1:W-:Y:S03]  /*8630*/  LDGSTS.E [R238+0x19a00], desc[UR16][R190.64], P0 ;  /* 0x19a00000beee7fae */ /* 0x0003e60008121850 */
[----:B------:R-:W-:Y:S01]  /*8640*/  IMAD.X R167, R167, 0x1, R175, P3 ;  /* 0x00000001a7a77824 */ /* 0x000fe200018e06af */
[----:B------:R-:W-:Y:S02]  /*8650*/  LEA R166, P3, R9, R166, 0x2 ;  /* 0x000000a609a67211 */ /* 0x000fe400078610ff */
[----:B-1----:R-:W-:-:S05]  /*8660*/  IADD3 R190, P1, R8, R174, RZ ;  /* 0x000000ae08be7210 */ /* 0x002fca0007f3e0ff */
[----:B------:R-:W-:Y:S01]  /*8670*/  IMAD.X R191, R21, 0x1, R12, P1 ;  /* 0x0000000115bf7824 */ /* 0x000fe200008e060c */
[----:B------:R-:W-:-:S04]  /*8680*/  IADD3 R174, P1, R174, R176, RZ ;  /* 0x000000b0aeae7210 */ /* 0x000fc80007f3e0ff */
[----:B------:R1:W-:Y:S01]  /*8690*/  LDGSTS.E [R238+0x19e00], desc[UR16][R190.64], P0 ;  /* 0x19e00000beee7fae */ /* 0x0003e20008121850 */
[--C-:B------:R-:W-:Y:S01]  /*86a0*/  IMAD.X R21, R21, 0x1, R175.reuse, P1 ;  /* 0x0000000115157824 */ /* 0x100fe200008e06af */
[-C--:B------:R-:W-:Y:S02]  /*86b0*/  IADD3 R19, P0, R19, R176.reuse, RZ ;  /* 0x000000b013137210 */ /* 0x080fe40007f1e0ff */
[-C--:B------:R-:W-:Y:S01]  /*86c0*/  IADD3 R20, P1, R20, R176.reuse, RZ ;  /* 0x000000b014147210 */ /* 0x080fe20007f3e0ff */
[----:B------:R-:W0:Y:S02]  /*86d0*/  LDGDEPBAR ;  /* 0x00000000000079af */ /* 0x000e240000000000 */
[--C-:B------:R-:W-:Y:S01]  /*86e0*/  IMAD.X R161, R161, 0x1, R175.reuse, P0 ;  /* 0x00000001a1a17824 */ /* 0x100fe200000e06af */
[-C--:B------:R-:W-:Y:S01]  /*86f0*/  IADD3 R160, P0, R160, R176.reuse, RZ ;  /* 0x000000b0a0a07210 */ /* 0x080fe20007f1e0ff */
[----:B------:R-:W-:Y:S01]  /*8700*/  IMAD.X R163, R163, 0x1, R175, P1 ;  /* 0x00000001a3a37824 */ /* 0x000fe200008e06af */
[----:B------:R-:W-:-:S02]  /*8710*/  IADD3 R162, P1, R162, R176, RZ ;  /* 0x000000b0a2a27210 */ /* 0x000fc40007f3e0ff */
[----:B-1----:R-:W-:Y:S01]  /*8720*/  SHF.R.S32.HI R191, RZ, 0x1f, R9 ;  /* 0x0000001fffbf7819 */ /* 0x002fe20000011409 */
[--C-:B------:R-:W-:Y:S02]  /*8730*/  IMAD.X R170, R170, 0x1, R175.reuse, P0 ;  /* 0x00000001aaaa7824 */ /* 0x100fe400000e06af */
[----:B------:R-:W-:Y:S01]  /*8740*/  IMAD.X R171, R171, 0x1, R175, P1 ;  /* 0x00000001abab7824 */ /* 0x000fe200008e06af */
[----:B------:R-:W-:-:S05]  /*8750*/  SHF.L.U64.HI R191, R9, 0x2, R191 ;  /* 0x0000000209bf7819 */ /* 0x000fca00000102bf */
[----:B------:R-:W-:Y:S01]  /*8760*/  IMAD.X R173, R173, 0x1, R191, P3 ;  /* 0x00000001adad7824 */ /* 0x000fe200018e06bf */
[----:B------:R-:W-:Y:S06]  /*8770*/  @P4 BRA `(.L_x_1) ;  /* 0xffffffdc00344947 */ /* 0x000fec000383ffff */
.L_x_0:
[----:B------:R-:W1:Y:S01]  /*8780*/  S2R R8, SR_TID.X ;  /* 0x0000000000087919 */ /* 0x000e620000002100 */
[----:B------:R-:W-:Y:S02]  /*8790*/  WARPGROUP.DEPBAR.LE gsb0, 0x0 ;  /* 0x00008000000079c5 */ /* 0x000fe40000010000 */
[----:B------:R-:W-:-:S04]  /*87a0*/  DEPBAR.LE SB0, 0x0 ;  /* 0x000080000000791a */ /* 0x000fc80000000000 */
[----:B------:R-:W-:Y:S01]  /*87b0*/  VIADD R4, R0, 0x1 ;  /* 0x0000000100047836 */ /* 0x000fe20000000000 */
[----:B------:R-:W-:Y:S01]  /*87c0*/  ULDC.64 UR4, c[0x0][0x220] ;  /* 0x0000880000047ab9 */ /* 0x000fe20000000a00 */
[----:B------:R-:W-:Y:S01]  /*87d0*/  IMAD.MOV.U32 R12, RZ, RZ, R120 ;  /* 0x000000ffff0c7224 */ /* 0x000fe200078e0078 */
[-C--:B------:R-:W-:Y:S01]  /*87e0*/  ISETP.GE.AND P2, PT, R3, R188.reuse, PT ;  /* 0x000000bc0300720c */ /* 0x080fe20003f46270 */
[----:B------:R-:W-:Y:S01]  /*87f0*/  IMAD.MOV.U32 R13, RZ, RZ, R122 ;  /* 0x000000ffff0d7224 */ /* 0x000fe200078e007a */
[-C--:B------:R-:W-:Y:S01]  /*8800*/  ISETP.GE.AND P3, PT, R4, R189.reuse, PT ;  /* 0x000000bd0400720c */ /* 0x080fe20003f66270 */
[C---:B------:R-:W-:Y:S01]  /*8810*/  VIADD R4, R0.reuse, 0x2 ;  /* 0x0000000200047836 */ /* 0x040fe20000000000 */
[CC--:B------:R-:W-:Y:S01]  /*8820*/  ISETP.GE.AND P5, PT, R0.reuse, R189.reuse, PT ;  /* 0x000000bd0000720c */ /* 0x0c0fe20003fa6270 */
[----:B------:R-:W-:Y:S01]  /*8830*/  IMAD.MOV.U32 R14, RZ, RZ, R88 ;  /* 0x000000ffff0e7224 */ /* 0x000fe200078e0058 */
[-C--:B------:R-:W-:Y:S01]  /*8840*/  ISETP.LT.AND P2, PT, R0, R189.reuse, !P2 ;  /* 0x000000bd0000720c */ /* 0x080fe20005741270 */
[----:B------:R-:W-:Y:S01]  /*8850*/  IMAD.MOV.U32 R15, RZ, RZ, R90 ;  /* 0x000000ffff0f7224 */ /* 0x000fe200078e005a */
[----:B------:R-:W-:Y:S01]  /*8860*/  ISETP.GE.AND P1, PT, R4, R189, PT ;  /* 0x000000bd0400720c */ /* 0x000fe20003f26270 */
[----:B------:R-:W-:Y:S01]  /*8870*/  VIADD R2, R0, 0x3f ;  /* 0x0000003f00027836 */ /* 0x000fe20000000000 */
[----:B------:R-:W-:Y:S01]  /*8880*/  ISETP.LT.AND P5, PT, R5, R188, !P5 ;  /* 0x000000bc0500720c */ /* 0x000fe20006fa1270 */
[----:B------:R-:W-:-:S02]  /*8890*/  IMAD.MOV.U32 R16, RZ, RZ, R56 ;  /* 0x000000ffff107224 */ /* 0x000fc400078e0038 */
[----:B------:R-:W-:Y:S01]  /*88a0*/  IMAD.MOV.U32 R17, RZ, RZ, R58 ;  /* 0x000000ffff117224 */ /* 0x000fe200078e003a */
[-C--:B------:R-:W-:Y:S01]  /*88b0*/  ISETP.GE.AND P0, PT, R2, R189.reuse, PT ;  /* 0x000000bd0200720c */ /* 0x080fe20003f06270 */
[----:B------:R-:W-:Y:S02]  /*88c0*/  VIADD R2, R0, 0x3 ;  /* 0x0000000300027836 */ /* 0x000fe40000000000 */
[----:B------:R-:W-:Y:S02]  /*88d0*/  IMAD.MOV.U32 R18, RZ, RZ, R24 ;  /* 0x000000ffff127224 */ /* 0x000fe400078e0018 */
[----:B------:R-:W-:Y:S01]  /*88e0*/  IMAD.MOV.U32 R19, RZ, RZ, R26 ;  /* 0x000000ffff137224 */ /* 0x000fe200078e001a */
[----:B------:R-:W-:Y:S01]  /*88f0*/  ISETP.GE.AND P4, PT, R2, R189, PT ;  /* 0x000000bd0200720c */ /* 0x000fe20003f86270 */
[----:B------:R-:W-:Y:S02]  /*8900*/  IMAD.MOV.U32 R20, RZ, RZ, R121 ;  /* 0x000000ffff147224 */ /* 0x000fe400078e0079 */
[----:B-1----:R-:W-:-:S02]  /*8910*/  IMAD.SHL.U32 R6, R8, 0x10, RZ ;  /* 0x0000001008067824 */ /* 0x002fc400078e00ff */
[----:B------:R-:W-:Y:S02]  /*8920*/  IMAD.SHL.U32 R7, R8, 0x40, RZ ;  /* 0x0000004008077824 */ /* 0x000fe400078e00ff */
[----:B------:R-:W-:Y:S01]  /*8930*/  IMAD.MOV.U32 R21, RZ, RZ, R123 ;  /* 0x000000ffff157224 */ /* 0x000fe200078e007b */
[----:B------:R-:W-:Y:S01]  /*8940*/  LOP3.LUT R6, R6, 0xf0, RZ, 0xc0, !PT ;  /* 0x000000f006067812 */ /* 0x000fe200078ec0ff */
[----:B------:R-:W-:Y:S01]  /*8950*/  IMAD.MOV.U32 R22, RZ, RZ, R89 ;  /* 0x000000ffff167224 */ /* 0x000fe200078e0059 */
[----:B------:R-:W-:Y:S01]  /*8960*/  LOP3.LUT R7, R7, 0x400, RZ, 0xc0, !PT ;  /* 0x0000040007077812 */ /* 0x000fe200078ec0ff */
[----:B------:R-:W-:Y:S02]  /*8970*/  IMAD.MOV.U32 R23, RZ, RZ, R91 ;  /* 0x000000ffff177224 */ /* 0x000fe400078e005b */
[----:B------:R-:W-:Y:S01]  /*8980*/  IMAD.MOV.U32 R56, RZ, RZ, R57 ;  /* 0x000000ffff387224 */ /* 0x000fe200078e0039 */
[----:B------:R-:W-:Y:S01]  /*8990*/  IADD3 R6, R7, UR8, R6 ;  /* 0x0000000807067c10 */ /* 0x000fe2000fffe006 */
[----:B------:R-:W-:Y:S01]  /*89a0*/  IMAD.MOV.U32 R57, RZ, RZ, R59 ;  /* 0x000000ffff397224 */ /* 0x000fe200078e003b */
[C---:B------:R-:W-:Y:S01]  /*89b0*/  LOP3.LUT R7, R8.reuse, 0x60, RZ, 0xc0, !PT ;  /* 0x0000006008077812 */ /* 0x040fe200078ec0ff */
[----:B------:R-:W-:Y:S01]  /*89c0*/  IMAD.MOV.U32 R58, RZ, RZ, R25 ;  /* 0x000000ffff3a7224 */ /* 0x000fe200078e0019 */
[----:B------:R-:W-:Y:S01]  /*89d0*/  LOP3.LUT R8, R8, 0x7f, RZ, 0xc0, !PT ;  /* 0x0000007f08087812 */ /* 0x000fe200078ec0ff */
[----:B------:R-:W-:-:S02]  /*89e0*/  IMAD.MOV.U32 R59, RZ, RZ, R27 ;  /* 0x000000ffff3b7224 */ /* 0x000fc400078e001b */
[----:B------:R-:W-:Y:S01]  /*89f0*/  IMAD R4, R7, 0x8, R6 ;  /* 0x0000000807047824 */ /* 0x000fe200078e0206 */
[----:B------:R-:W-:Y:S01]  /*8a00*/  BAR.SYNC.DEFER_BLOCKING 0x0 ;  /* 0x0000000000007b1d */ /* 0x000fe20000010000 */
[----:B------:R-:W-:Y:S01]  /*8a10*/  LEA R2, R8, UR8, 0x4 ;  /* 0x0000000808027c11 */ /* 0x000fe2000f8e20ff */
[----:B------:R-:W-:Y:S02]  /*8a20*/  IMAD.MOV.U32 R88, RZ, RZ, R124 ;  /* 0x000000ffff587224 */ /* 0x000fe400078e007c */
[----:B------:R-:W-:Y:S02]  /*8a30*/  IMAD.MOV.U32 R89, RZ, RZ, R126 ;  /* 0x000000ffff597224 */ /* 0x000fe400078e007e */
[----:B------:R-:W-:Y:S02]  /*8a40*/  IMAD.MOV.U32 R90, RZ, RZ, R92 ;  /* 0x000000ffff5a7224 */ /* 0x000fe400078e005c */
[----:B------:R-:W1:Y:S01]  /*8a50*/  LDC R6, c[0x0][0x244] ;  /* 0x00009100ff067b82 */ /* 0x000e620000000800 */
[----:B------:R-:W-:-:S02]  /*8a60*/  IMAD.MOV.U32 R91, RZ, RZ, R94 ;  /* 0x000000ffff5b7224 */ /* 0x000fc400078e005e */
[----:B------:R-:W-:Y:S02]  /*8a70*/  IMAD.MOV.U32 R120, RZ, RZ, R60 ;  /* 0x000000ffff787224 */ /* 0x000fe400078e003c */
[----:B------:R-:W-:Y:S02]  /*8a80*/  IMAD.MOV.U32 R121, RZ, RZ, R62 ;  /* 0x000000ffff797224 */ /* 0x000fe400078e003e */
[----:B------:R-:W-:Y:S02]  /*8a90*/  IMAD.MOV.U32 R122, RZ, RZ, R28 ;  /* 0x000000ffff7a7224 */ /* 0x000fe400078e001c */
[----:B------:R-:W-:Y:S02]  /*8aa0*/  IMAD.MOV.U32 R123, RZ, RZ, R30 ;  /* 0x000000ffff7b7224 */ /* 0x000fe400078e001e */
[----:B------:R-:W-:Y:S02]  /*8ab0*/  IMAD.MOV.U32 R92, RZ, RZ, R61 ;  /* 0x000000ffff5c7224 */ /* 0x000fe400078e003d */
[----:B------:R-:W-:-:S02]  /*8ac0*/  IMAD.MOV.U32 R94, RZ, RZ, R29 ;  /* 0x000000ffff5e7224 */ /* 0x000fc400078e001d */
[----:B------:R-:W-:Y:S01]  /*8ad0*/  IMAD.MOV.U32 R124, RZ, RZ, R64 ;  /* 0x000000ffff7c7224 */ /* 0x000fe200078e0040 */
[----:B------:R-:W-:Y:S01]  /*8ae0*/  STSM.16.M88.4 [R4], R12 ;  /* 0x0000000c04007844 */ /* 0x000fe20000000200 */
[----:B------:R-:W-:Y:S02]  /*8af0*/  IMAD.MOV.U32 R126, RZ, RZ, R32 ;  /* 0x000000ffff7e7224 */ /* 0x000fe400078e0020 */
[----:B------:R-:W-:Y:S01]  /*8b00*/  IMAD.MOV.U32 R152, RZ, RZ, R65 ;  /* 0x000000ffff987224 */ /* 0x000fe200078e0041 */
[----:B------:R-:W-:Y:S01]  /*8b10*/  BAR.SYNC.DEFER_BLOCKING 0x0 ;  /* 0x0000000000007b1d */ /* 0x000fe20000010000 */
[----:B------:R-:W-:Y:S02]  /*8b20*/  IMAD.MOV.U32 R153, RZ, RZ, R67 ;  /* 0x000000ffff997224 */ /* 0x000fe400078e0043 */
[----:B------:R-:W-:Y:S02]  /*8b30*/  IMAD.MOV.U32 R154, RZ, RZ, R33 ;  /* 0x000000ffff9a7224 */ /* 0x000fe400078e0021 */
[----:B------:R-:W-:-:S02]  /*8b40*/  IMAD.MOV.U32 R155, RZ, RZ, R35 ;  /* 0x000000ffff9b7224 */ /* 0x000fc400078e0023 */
[----:B-1----:R-:W-:Y:S01]  /*8b50*/  IMAD R7, R3, R6, RZ ;  /* 0x0000000603077224 */ /* 0x002fe200078e02ff */
[----:B------:R-:W1:Y:S01]  /*8b60*/  LDS.128 R8, [R2] ;  /* 0x0000000002087984 */ /* 0x000e620000000c00 */
[----:B------:R-:W-:Y:S06]  /*8b70*/  BAR.SYNC.DEFER_BLOCKING 0x0 ;  /* 0x0000000000007b1d */ /* 0x000fec0000010000 */
[----:B------:R-:W-:Y:S02]  /*8b80*/  STSM.16.M88.4 [R4], R16 ;  /* 0x0000001004007844 */ /* 0x000fe40000000200 */
[----:B------:R-:W-:Y:S06]  /*8b90*/  BAR.SYNC.DEFER_BLOCKING 0x0 ;  /* 0x0000000000007b1d */ /* 0x000fec0000010000 */
[----:B------:R-:W2:Y:S02]  /*8ba0*/  LDS.128 R12, [R2] ;  /* 0x00000000020c7984 */ /* 0x000ea40000000c00 */
[----:B------:R-:W-:Y:S06]  /*8bb0*/  BAR.SYNC.DEFER_BLOCKING 0x0 ;  /* 0x0000000000007b1d */ /* 0x000fec0000010000 */
[----:B------:R-:W-:Y:S02]  /*8bc0*/  STSM.16.M88.4 [R4], R20 ;  /* 0x0000001404007844 */ /* 0x000fe40000000200 */
[----:B------:R-:W-:Y:S06]  /*8bd0*/  BAR.SYNC.DEFER_BLOCKING 0x0 ;  /* 0x0000000000007b1d */ /* 0x000fec0000010000 */
[----:B------:R-:W3:Y:S02]  /*8be0*/  LDS.128 R24, [R2] ;  /* 0x0000000002187984 */ /* 0x000ee40000000c00 */
[----:B------:R-:W-:Y:S06]  /*8bf0*/  BAR.SYNC.DEFER_BLOCKING 0x0 ;  /* 0x0000000000007b1d */ /* 0x000fec0000010000 */
[----:B------:R4:W-:Y:S02]  /*8c00*/  STSM.16.M88.4 [R4], R56 ;  /* 0x0000003804007844 */ /* 0x0009e40000000200 */
[----:B------:R-:W-:Y:S01]  /*8c10*/  BAR.SYNC.DEFER_BLOCKING 0x0 ;  /* 0x0000000000007b1d */ /* 0x000fe20000010000 */
[----:B----4-:R-:W-:-:S02]  /*8c20*/  IMAD.MOV.U32 R56, RZ, RZ, R125 ;  /* 0x000000ffff387224 */ /* 0x010fc400078e007d */
[----:B------:R-:W-:Y:S02]  /*8c30*/  IMAD.MOV.U32 R57, RZ, RZ, R127 ;  /* 0x000000ffff397224 */ /* 0x000fe400078e007f */
[----:B------:R-:W-:Y:S02]  /*8c40*/  IMAD.MOV.U32 R58, RZ, RZ, R93 ;  /* 0x000000ffff3a7224 */ /* 0x000fe400078e005d */
[----:B------:R-:W-:Y:S02]  /*8c50*/  IMAD.MOV.U32 R59, RZ, RZ, R95 ;  /* 0x000000ffff3b7224 */ /* 0x000fe400078e005f */
[----:B------:R-:W-:Y:S02]  /*8c60*/  IMAD.MOV.U32 R93, RZ, RZ, R63 ;  /* 0x000000ffff5d7224 */ /* 0x000fe400078e003f */
[----:B------:R-:W-:Y:S01]  /*8c70*/  IMAD.MOV.U32 R95, RZ, RZ, R31 ;  /* 0x000000ffff5f7224 */ /* 0x000fe200078e001f */
[----:B------:R-:W4:Y:S01]  /*8c80*/  LDS.128 R20, [R2] ;  /* 0x0000000002147984 */ /* 0x000f220000000c00 */
[----:B------:R-:W-:-:S02]  /*8c90*/  IMAD.MOV.U32 R125, RZ, RZ, R66 ;  /* 0x000000ffff7d7224 */ /* 0x000fc400078e0042 */
[----:B------:R-:W-:Y:S01]  /*8ca0*/  IMAD.MOV.U32 R127, RZ, RZ, R34 ;  /* 0x000000ffff7f7224 */ /* 0x000fe200078e0022 */
[----:B------:R-:W-:Y:S06]  /*8cb0*/  BAR.SYNC.DEFER_BLOCKING 0x0 ;  /* 0x0000000000007b1d */ /* 0x000fec0000010000 */
[----:B------:R-:W-:Y:S02]  /*8cc0*/  STSM.16.M88.4 [R4], R88 ;  /* 0x0000005804007844 */ /* 0x000fe40000000200 */
[----:B------:R-:W-:Y:S06]  /*8cd0*/  BAR.SYNC.DEFER_BLOCKING 0x0 ;  /* 0x0000000000007b1d */ /* 0x000fec0000010000 */
[----:B------:R-:W5:Y:S02]  /*8ce0*/  LDS.128 R16, [R2] ;  /* 0x0000000002107984 */ /* 0x000f640000000c00 */
[----:B------:R-:W-:Y:S06]  /*8cf0*/  BAR.SYNC.DEFER_BLOCKING 0x0 ;  /* 0x0000000000007b1d */ /* 0x000fec0000010000 */
[----:B------:R1:W-:Y:S02]  /*8d00*/  STSM.16.M88.4 [R4], R120 ;  /* 0x0000007804007844 */ /* 0x0003e40000000200 */
[----:B------:R-:W-:Y:S01]  /*8d10*/  BAR.SYNC.DEFER_BLOCKING 0x0 ;  /* 0x0000000000007b1d */ /* 0x000fe20000010000 */
[----:B-1----:R-:W-:-:S02]  /*8d20*/  IMAD.MOV.U32 R120, RZ, RZ, R128 ;  /* 0x000000ffff787224 */ /* 0x002fc400078e0080 */
[----:B------:R-:W-:Y:S02]  /*8d30*/  IMAD.MOV.U32 R121, RZ, RZ, R130 ;  /* 0x000000ffff797224 */ /* 0x000fe400078e0082 */
[----:B------:R-:W-:Y:S02]  /*8d40*/  IMAD.MOV.U32 R122, RZ, RZ, R96 ;  /* 0x000000ffff7a7224 */ /* 0x000fe400078e0060 */
[----:B------:R-:W-:Y:S02]  /*8d50*/  IMAD.MOV.U32 R123, RZ, RZ, R98 ;  /* 0x000000ffff7b7224 */ /* 0x000fe400078e0062 */
[----:B------:R-:W-:Y:S02]  /*8d60*/  IMAD.MOV.U32 R128, RZ, RZ, R129 ;  /* 0x000000ffff807224 */ /* 0x000fe400078e0081 */
[----:B------:R-:W-:Y:S01]  /*8d70*/  IMAD.MOV.U32 R129, RZ, RZ, R131 ;  /* 0x000000ffff817224 */ /* 0x000fe200078e0083 */
[----:B------:R-:W1:Y:S01]  /*8d80*/  LDS.128 R88, [R2] ;  /* 0x0000000002587984 */ /* 0x000e620000000c00 */
[----:B------:R-:W-:-:S02]  /*8d90*/  IMAD.MOV.U32 R130, RZ, RZ, R97 ;  /* 0x000000ffff827224 */ /* 0x000fc400078e0061 */
[----:B------:R-:W-:Y:S01]  /*8da0*/  IMAD.MOV.U32 R131, RZ, RZ, R99 ;  /* 0x000000ffff837224 */ /* 0x000fe200078e0063 */
[----:B------:R-:W-:Y:S06]  /*8db0*/  BAR.SYNC.DEFER_BLOCKING 0x0 ;  /* 0x0000000000007b1d */ /* 0x000fec0000010000 */
[----:B------:R-:W-:Y:S02]  /*8dc0*/  STSM.16.M88.4 [R4], R56 ;  /* 0x0000003804007844 */ /* 0x000fe40000000200 */
[----:B------:R-:W-:Y:S06]  /*8dd0*/  BAR.SYNC.DEFER_BLOCKING 0x0 ;  /* 0x0000000000007b1d */ /* 0x000fec0000010000 */
[----:B------:R-:W1:Y:S02]  /*8de0*/  LDS.128 R60, [R2] ;  /* 0x00000000023c7984 */ /* 0x000e640000000c00 */
[----:B------:R-:W-:Y:S06]  /*8df0*/  BAR.SYNC.DEFER_BLOCKING 0x0 ;  /* 0x0000000000007b1d */ /* 0x000fec0000010000 */
[----:B------:R-:W-:Y:S02]  /*8e00*/  STSM.16.M88.4 [R4], R92 ;  /* 0x0000005c04007844 */ /* 0x000fe40000000200 */
[----:B------:R-:W-:Y:S06]  /*8e10*/  BAR.SYNC.DEFER_BLOCKING 0x0 ;  /* 0x0000000000007b1d */ /* 0x000fec0000010000 */
[----:B------:R-:W1:Y:S02]  /*8e20*/  LDS.128 R56, [R2] ;  /* 0x0000000002387984 */ /* 0x000e640000000c00 */
[----:B------:R-:W-:Y:S06]  /*8e30*/  BAR.SYNC.DEFER_BLOCKING 0x0 ;  /* 0x0000000000007b1d */ /* 0x000fec0000010000 */
[----:B------:R2:W-:Y:S02]  /*8e40*/  STSM.16.M88.4 [R4], R120 ;  /* 0x0000007804007844 */ /* 0x0005e40000000200 */
[----:B------:R-:W-:Y:S01]  /*8e50*/  BAR.SYNC.DEFER_BLOCKING 0x0 ;  /* 0x0000000000007b1d */ /* 0x000fe20000010000 */
[----:B--2---:R-:W-:-:S02]  /*8e60*/  IMAD.MOV.U32 R120, RZ, RZ, R132 ;  /* 0x000000ffff787224 */ /* 0x004fc400078e0084 */
[----:B------:R-:W-:Y:S02]  /*8e70*/  IMAD.MOV.U32 R121, RZ, RZ, R134 ;  /* 0x000000ffff797224 */ /* 0x000fe400078e0086 */
[----:B------:R-:W-:Y:S02]  /*8e80*/  IMAD.MOV.U32 R122, RZ, RZ, R100 ;  /* 0x000000ffff7a7224 */ /* 0x000fe400078e0064 */
[----:B------:R-:W-:Y:S02]  /*8e90*/  IMAD.MOV.U32 R123, RZ, RZ, R102 ;  /* 0x000000ffff7b7224 */ /* 0x000fe400078e0066 */
[----:B------:R-:W-:Y:S02]  /*8ea0*/  IMAD.MOV.U32 R132, RZ, RZ, R69 ;  /* 0x000000ffff847224 */ /* 0x000fe400078e0045 */
[----:B------:R-:W-:Y:S01]  /*8eb0*/  IMAD.MOV.U32 R134, RZ, RZ, R37 ;  /* 0x000000ffff867224 */ /* 0x000fe200078e0025 */
[----:B------:R-:W2:Y:S01]  /*8ec0*/  LDS.128 R28, [R2] ;  /* 0x00000000021c7984 */ /* 0x000ea20000000c00 */
[----:B------:R-:W-:Y:S06]  /*8ed0*/  BAR.SYNC.DEFER_BLOCKING 0x0 ;  /* 0x0000000000007b1d */ /* 0x000fec0000010000 */
[----:B------:R3:W-:Y:S02]  /*8ee0*/  STSM.16.M88.4 [R4], R124 ;  /* 0x0000007c04007844 */ /* 0x0007e40000000200 */
[----:B------:R-:W-:Y:S01]  /*8ef0*/  BAR.SYNC.DEFER_BLOCKING 0x0 ;  /* 0x0000000000007b1d */ /* 0x000fe20000010000 */
[----:B---3--:R-:W-:-:S02]  /*8f00*/  IMAD.MOV.U32 R124, RZ, RZ, R68 ;  /* 0x000000ffff7c7224 */ /* 0x008fc400078e0044 */
[----:B------:R-:W-:Y:S02]  /*8f10*/  IMAD.MOV.U32 R125, RZ, RZ, R70 ;  /* 0x000000ffff7d7224 */ /* 0x000fe400078e0046 */
[----:B------:R-:W-:Y:S02]  /*8f20*/  IMAD.MOV.U32 R126, RZ, RZ, R36 ;  /* 0x000000ffff7e7224 */ /* 0x000fe400078e0024 */
[----:B------:R-:W-:Y:S01]  /*8f30*/  IMAD.MOV.U32 R127, RZ, RZ, R38 ;  /* 0x000000ffff7f7224 */ /* 0x000fe200078e0026 */
[----:B------:R-:W3:Y:S01]  /*8f40*/  LDS.128 R96, [R2] ;  /* 0x0000000002607984 */ /* 0x000ee20000000c00 */
        /* <DEDUP_REMOVED lines=10> */
[----:B------:R-:W-:Y:S06]  /*8ff0*/  BAR.SYNC.DEFER_BLOCKING 0x0 ;  /* 0x0000000000007b1d */ /* 0x000fec0000010000 */
[----:B------:R5:W-:Y:S02]  /*9000*/  STSM.16.M88.4 [R4], R152 ;  /* 0x0000009804007844 */ /* 0x000be40000000200 */
[----:B------:R-:W-:Y:S01]  /*9010*/  BAR.SYNC.DEFER_BLOCKING 0x0 ;  /* 0x0000000000007b1d */ /* 0x000fe20000010000 */
[----:B-----5:R-:W-:-:S02]  /*9020*/  IMAD.MOV.U32 R152, RZ, RZ, R72 ;  /* 0x000000ffff987224 */ /* 0x020fc400078e0048 */
[----:B------:R-:W-:Y:S02]  /*9030*/  IMAD.MOV.U32 R153, RZ, RZ, R74 ;  /* 0x000000ffff997224 */ /* 0x000fe400078e004a */
[----:B------:R-:W-:Y:S02]  /*9040*/  IMAD.MOV.U32 R154, RZ, RZ, R40 ;  /* 0x000000ffff9a7224 */ /* 0x000fe400078e0028 */
[----:B------:R-:W-:Y:S01]  /*9050*/  IMAD.MOV.U32 R155, RZ, RZ, R42 ;  /* 0x000000ffff9b7224 */ /* 0x000fe200078e002a */
[----:B------:R-:W5:Y:S01]  /*9060*/  LDS.128 R64, [R2] ;  /* 0x0000000002407984 */ /* 0x000f620000000c00 */
        /* <DEDUP_REMOVED lines=14> */
[----:B------:R-:W-:Y:S01]  /*9150*/  IMAD.MOV.U32 R140, RZ, RZ, R77 ;  /* 0x000000ffff8c7224 */ /* 0x000fe200078e004d */
        /* <DEDUP_REMOVED lines=10> */
[----:B------:R-:W-:Y:S01]  /*9200*/  IMAD.MOV.U32 R142, RZ, RZ, R45 ;  /* 0x000000ffff8e7224 */ /* 0x000fe200078e002d */
        /* <DEDUP_REMOVED lines=18> */
[----:B------:R-:W-:Y:S01]  /*9330*/  IMAD.MOV.U32 R155, RZ, RZ, R46 ;  /* 0x000000ffff9b7224 */ /* 0x000fe200078e002e */
[----:B------:R-:W4:Y:S01]  /*9340*/  LDS.128 R124, [R2] ;  /* 0x00000000027c7984 */ /* 0x000f220000000c00 */
[----:B------:R-:W-:Y:S06]  /*9350*/  BAR.SYNC.DEFER_BLOCKING 0x0 ;  /* 0x0000000000007b1d */ /* 0x000fec0000010000 */
[----:B------:R-:W-:Y:S02]  /*9360*/  STSM.16.M88.4 [R4], R128 ;  /* 0x0000008004007844 */ /* 0x000fe40000000200 */
[----:B------:R-:W-:Y:S06]  /*9370*/  BAR.SYNC.DEFER_BLOCKING 0x0 ;  /* 0x0000000000007b1d */ /* 0x000fec0000010000 */
[----:B------:R-:W4:Y:S02]  /*9380*/  LDS.128 R104, [R2] ;  /* 0x0000000002687984 */ /* 0x000f240000000c00 */
[----:B------:R-:W-:Y:S06]  /*9390*/  BAR.SYNC.DEFER_BLOCKING 0x0 ;  /* 0x0000000000007b1d */ /* 0x000fec0000010000 */
[----:B------:R5:W-:Y:S02]  /*93a0*/  STSM.16.M88.4 [R4], R132 ;  /* 0x0000008404007844 */ /* 0x000be40000000200 */
[----:B------:R-:W-:Y:S01]  /*93b0*/  BAR.SYNC.DEFER_BLOCKING 0x0 ;  /* 0x0000000000007b1d */ /* 0x000fe20000010000 */
[----:B-----5:R-:W-:-:S02]  /*93c0*/  IMAD.MOV.U32 R132, RZ, RZ, R141 ;  /* 0x000000ffff847224 */ /* 0x020fc400078e008d */
[----:B------:R-:W-:Y:S02]  /*93d0*/  IMAD.MOV.U32 R133, RZ, RZ, R143 ;  /* 0x000000ffff857224 */ /* 0x000fe400078e008f */
[----:B------:R-:W-:Y:S02]  /*93e0*/  IMAD.MOV.U32 R134, RZ, RZ, R109 ;  /* 0x000000ffff867224 */ /* 0x000fe400078e006d */
[----:B------:R-:W-:Y:S02]  /*93f0*/  IMAD.MOV.U32 R135, RZ, RZ, R111 ;  /* 0x000000ffff877224 */ /* 0x000fe400078e006f */
[----:B------:R-:W-:Y:S02]  /*9400*/  IMAD.MOV.U32 R141, RZ, RZ, R79 ;  /* 0x000000ffff8d7224 */ /* 0x000fe400078e004f */
[----:B------:R-:W-:Y:S01]  /*9410*/  IMAD.MOV.U32 R143, RZ, RZ, R47 ;  /* 0x000000ffff8f7224 */ /* 0x000fe200078e002f */
[----:B------:R-:W5:Y:S01]  /*9420*/  LDS.128 R72, [R2] ;  /* 0x0000000002487984 */ /* 0x000f620000000c00 */
        /* <DEDUP_REMOVED lines=17> */
[----:B------:R-:W-:Y:S01]  /*9540*/  IMAD.MOV.U32 R155, RZ, RZ, R50 ;  /* 0x000000ffff9b7224 */ /* 0x000fe200078e0032 */
[----:B------:R-:W2:Y:S01]  /*9550*/  LDS.128 R128, [R2] ;  /* 0x0000000002807984 */ /* 0x000ea20000000c00 */
[----:B------:R-:W-:Y:S06]  /*9560*/  BAR.SYNC.DEFER_BLOCKING 0x0 ;  /* 0x0000000000007b1d */ /* 0x000fec0000010000 */
[----:B------:R-:W-:Y:S02]  /*9570*/  STSM.16.M88.4 [R4], R132 ;  /* 0x0000008404007844 */ /* 0x000fe40000000200 */
[----:B------:R-:W-:Y:S06]  /*9580*/  BAR.SYNC.DEFER_BLOCKING 0x0 ;  /* 0x0000000000007b1d */ /* 0x000fec0000010000 */
[----:B------:R-:W2:Y:S02]  /*9590*/  LDS.128 R108, [R2] ;  /* 0x00000000026c7984 */ /* 0x000ea40000000c00 */
[----:B------:R-:W-:Y:S06]  /*95a0*/  BAR.SYNC.DEFER_BLOCKING 0x0 ;  /* 0x0000000000007b1d */ /* 0x000fec0000010000 */
[----:B------:R3:W-:Y:S02]  /*95b0*/  STSM.16.M88.4 [R4], R140 ;  /* 0x0000008c04007844 */ /* 0x0007e40000000200 */
[----:B------:R-:W-:Y:S01]  /*95c0*/  BAR.SYNC.DEFER_BLOCKING 0x0 ;  /* 0x0000000000007b1d */ /* 0x000fe20000010000 */
[----:B---3--:R-:W-:-:S02]  /*95d0*/  IMAD.MOV.U32 R142, RZ, RZ, R113 ;  /* 0x000000ffff8e7224 */ /* 0x008fc400078e0071 */
[----:B------:R-:W-:Y:S02]  /*95e0*/  IMAD.MOV.U32 R143, RZ, RZ, R115 ;  /* 0x000000ffff8f7224 */ /* 0x000fe400078e0073 */
[----:B------:R-:W-:Y:S02]  /*95f0*/  IMAD.MOV.U32 R140, RZ, RZ, R145 ;  /* 0x000000ffff8c7224 */ /* 0x000fe400078e0091 */
[----:B------:R-:W-:Y:S02]  /*9600*/  IMAD.MOV.U32 R141, RZ, RZ, R147 ;  /* 0x000000ffff8d7224 */ /* 0x000fe400078e0093 */
[----:B------:R-:W-:Y:S02]  /*9610*/  IMAD.MOV.U32 R145, RZ, RZ, R150 ;  /* 0x000000ffff917224 */ /* 0x000fe400078e0096 */
[----:B------:R-:W-:Y:S01]  /*9620*/  IMAD.MOV.U32 R147, RZ, RZ, R118 ;  /* 0x000000ffff937224 */ /* 0x000fe200078e0076 */
[----:B------:R-:W3:Y:S01]  /*9630*/  LDS.128 R76, [R2] ;  /* 0x00000000024c7984 */ /* 0x000ee20000000c00 */
[----:B------:R-:W-:Y:S01]  /*9640*/  IMAD.MOV.U32 R150, RZ, RZ, R53 ;  /* 0x000000ffff967224 */ /* 0x000fe200078e0035 */
        /* <DEDUP_REMOVED lines=19> */
[----:B------:R-:W-:Y:S01]  /*9780*/  IMAD R52, R6, 0x80, R7 ;  /* 0x0000008006347824 */ /* 0x000fe200078e0207 */
[C---:B------:R-:W-:Y:S01]  /*9790*/  LEA R6, P6, R7.reuse, UR4, 0x2 ;  /* 0x0000000407067c11 */ /* 0x040fe2000f8c10ff */
[----:B------:R-:W5:Y:S03]  /*97a0*/  LDS.128 R132, [R2] ;  /* 0x0000000002847984 */ /* 0x000f660000000c00 */
[----:B------:R-:W-:Y:S01]  /*97b0*/  LEA.HI.X.SX32 R7, R7, UR5, 0x2, P6 ;  /* 0x0000000507077c11 */ /* 0x000fe2000b0f16ff */
[----:B------:R-:W-:Y:S06]  /*97c0*/  BAR.SYNC.DEFER_BLOCKING 0x0 ;  /* 0x0000000000007b1d */ /* 0x000fec0000010000 */
[----:B------:R1:W-:Y:S02]  /*97d0*/  STSM.16.M88.4 [R4], R136 ;  /* 0x0000008804007844 */ /* 0x0003e40000000200 */
[----:B------:R-:W-:Y:S01]  /*97e0*/  BAR.SYNC.DEFER_BLOCKING 0x0 ;  /* 0x0000000000007b1d */ /* 0x000fe20000010000 */
[----:B-1----:R-:W-:-:S05]  /*97f0*/  LEA R136, P6, R52, UR4, 0x2 ;  /* 0x0000000434887c11 */ /* 0x002fca000f8c10ff */
[----:B------:R-:W-:Y:S02]  /*9800*/  ULDC UR4, c[0x0][0x248] ;  /* 0x0000920000047ab9 */ /* 0x000fe40000000800 */
[----:B------:R-:W-:Y:S01]  /*9810*/  IMAD R139, R0, UR4, RZ ;  /* 0x00000004008b7c24 */ /* 0x000fe2000f8e02ff */
[----:B------:R-:W-:Y:S02]  /*9820*/  LEA.HI.X.SX32 R137, R52, UR5, 0x2, P6 ;  /* 0x0000000534897c11 */ /* 0x000fe4000b0f16ff */
[-C--:B------:R-:W-:Y:S01]  /*9830*/  ISETP.LT.AND P6, PT, R3, R188.reuse, !P3 ;  /* 0x000000bc0300720c */ /* 0x080fe20005fc1270 */
[----:B------:R-:W-:Y:S01]  /*9840*/  IMAD.WIDE R84, R139, 0x4, R6 ;  /* 0x000000048b547825 */ /* 0x000fe200078e0206 */
[----:B------:R-:W-:Y:S01]  /*9850*/  ISETP.LT.AND P3, PT, R5, R188, !P3 ;  /* 0x000000bc0500720c */ /* 0x000fe20005f61270 */
[----:B------:R-:W1:Y:S01]  /*9860*/  LDS.128 R80, [R2] ;  /* 0x0000000002507984 */ /* 0x000e620000000c00 */
        /* <DEDUP_REMOVED lines=10> */
[C---:B------:R-:W-:Y:S01]  /*9910*/  IMAD.WIDE R86, R139.reuse, 0x4, R136 ;  /* 0x000000048b567825 */ /* 0x040fe200078e0288 */
[----:B------:R-:W-:Y:S06]  /*9920*/  BAR.SYNC.DEFER_BLOCKING 0x0 ;  /* 0x0000000000007b1d */ /* 0x000fec0000010000 */
[----:B------:R3:W-:Y:S02]  /*9930*/  STSM.16.M88.4 [R4], R140 ;  /* 0x0000008c04007844 */ /* 0x0007e40000000200 */
[----:B------:R-:W-:Y:S01]  /*9940*/  BAR.SYNC.DEFER_BLOCKING 0x0 ;  /* 0x0000000000007b1d */ /* 0x000fe20000010000 */
[----:B---3--:R-:W-:-:S02]  /*9950*/  VIADD R143, R139, UR4 ;  /* 0x000000048b8f7c36 */ /* 0x008fc40008000000 */
[----:B------:R-:W-:Y:S02]  /*9960*/  VIADD R142, R0, 0x4 ;  /* 0x00000004008e7836 */ /* 0x000fe40000000000 */
[----:B------:R-:W-:-:S04]  /*9970*/  IMAD.WIDE R138, R143, 0x4, R6 ;  /* 0x000000048f8a7825 */ /* 0x000fc800078e0206 */
[C---:B------:R-:W-:Y:S01]  /*9980*/  IMAD.WIDE R140, R143.reuse, 0x4, R136 ;  /* 0x000000048f8c7825 */ /* 0x040fe200078e0288 */
[----:B------:R-:W3:Y:S03]  /*9990*/  LDS.128 R116, [R2] ;  /* 0x0000000002747984 */ /* 0x000ee60000000c00 */
[----:B------:R-:W-:Y:S01]  /*99a0*/  VIADD R143, R143, UR4 ;  /* 0x000000048f8f7c36 */ /* 0x000fe20008000000 */
[----:B------:R-:W-:Y:S06]  /*99b0*/  BAR.SYNC.DEFER_BLOCKING 0x0 ;  /* 0x0000000000007b1d */ /* 0x000fec0000010000 */
[----:B------:R-:W-:Y:S02]  /*99c0*/  STSM.16.M88.4 [R4], R144 ;  /* 0x0000009004007844 */ /* 0x000fe40000000200 */
[----:B------:R-:W-:Y:S06]  /*99d0*/  BAR.SYNC.DEFER_BLOCKING 0x0 ;  /* 0x0000000000007b1d */ /* 0x000fec0000010000 */
[----:B------:R-:W3:Y:S02]  /*99e0*/  LDS.128 R52, [R2] ;  /* 0x0000000002347984 */ /* 0x000ee40000000c00 */
[----:B------:R-:W-:Y:S06]  /*99f0*/  BAR.SYNC.DEFER_BLOCKING 0x0 ;  /* 0x0000000000007b1d */ /* 0x000fec0000010000 */
[----:B------:R4:W-:Y:S02]  /*9a00*/  STSM.16.M88.4 [R4], R148 ;  /* 0x0000009404007844 */ /* 0x0009e40000000200 */
[----:B------:R-:W-:Y:S01]  /*9a10*/  BAR.SYNC.DEFER_BLOCKING 0x0 ;  /* 0x0000000000007b1d */ /* 0x000fe20000010000 */
[----:B----4-:R-:W-:-:S05]  /*9a20*/  VIADD R4, R0, 0x5 ;  /* 0x0000000500047836 */ /* 0x010fca0000000000 */
[----:B------:R4:W-:Y:S01]  /*9a30*/  @P2 STG.E desc[UR16][R84.64], R8 ;  /* 0x0000000854002986 */ /* 0x0009e2000c101910 */
[----:B------:R-:W-:-:S03]  /*9a40*/  ISETP.GE.AND P2, PT, R142, R189, PT ;  /* 0x000000bd8e00720c */ /* 0x000fc60003f46270 */
[----:B------:R5:W-:Y:S01]  /*9a50*/  @P5 STG.E desc[UR16][R86.64], R12 ;  /* 0x0000000c56005986 */ /* 0x000be2000c101910 */
[-C--:B------:R-:W-:Y:S02]  /*9a60*/  ISETP.LT.AND P5, PT, R3, R188.reuse, !P1 ;  /* 0x000000bc0300720c */ /* 0x080fe40004fa1270 */
[-C--:B------:R-:W-:Y:S01]  /*9a70*/  ISETP.LT.AND P1, PT, R5, R188.reuse, !P1 ;  /* 0x000000bc0500720c */ /* 0x080fe20004f21270 */
[----:B------:R1:W-:Y:S01]  /*9a80*/  @P6 STG.E desc[UR16][R138.64], R24 ;  /* 0x000000188a006986 */ /* 0x0003e2000c101910 */
[-C--:B------:R-:W-:Y:S02]  /*9a90*/  ISETP.LT.AND P6, PT, R3, R188.reuse, !P4 ;  /* 0x000000bc0300720c */ /* 0x080fe400067c1270 */
[----:B------:R-:W-:Y:S01]  /*9aa0*/  ISETP.LT.AND P4, PT, R5, R188, !P4 ;  /* 0x000000bc0500720c */ /* 0x000fe20006781270 */
[----:B----4-:R-:W-:Y:S01]  /*9ab0*/  IMAD.WIDE R84, R143, 0x4, R6 ;  /* 0x000000048f547825 */ /* 0x010fe200078e0206 */
[----:B------:R4:W-:Y:S01]  /*9ac0*/  @P3 STG.E desc[UR16][R140.64], R20 ;  /* 0x000000148c003986 */ /* 0x0009e2000c101910 */
[----:B------:R-:W-:-:S02]  /*9ad0*/  ISETP.GE.AND P3, PT, R4, R189, PT ;  /* 0x000000bd0400720c */ /* 0x000fc40003f66270 */
[----:B-----5:R-:W-:Y:S02]  /*9ae0*/  IMAD.WIDE R86, R143, 0x4, R136 ;  /* 0x000000048f567825 */ /* 0x020fe400078e0288 */
[----:B------:R5:W-:Y:S01]  /*9af0*/  @P5 STG.E desc[UR16][R84.64], R9 ;  /* 0x0000000954005986 */ /* 0x000be2000c101910 */
[-C--:B------:R-:W-:Y:S01]  /*9b00*/  ISETP.LT.AND P5, PT, R3, R188.reuse, !P2 ;  /* 0x000000bc0300720c */ /* 0x080fe200057a1270 */
[----:B------:R-:W-:Y:S01]  /*9b10*/  VIADD R143, R143, UR4 ;  /* 0x000000048f8f7c36 */ /* 0x000fe20008000000 */
[----:B------:R-:W-:Y:S01]  /*9b20*/  ISETP.LT.AND P2, PT, R5, R188, !P2 ;  /* 0x000000bc0500720c */ /* 0x000fe20005741270 */
[----:B------:R2:W-:Y:S01]  /*9b30*/  @P1 STG.E desc[UR16][R86.64], R13 ;  /* 0x0000000d56001986 */ /* 0x0005e2000c101910 */
[----:B------:R-:W-:Y:S02]  /*9b40*/  VIADD R4, R0, 0x6 ;  /* 0x0000000600047836 */ /* 0x000fe40000000000 */
[----:B-1----:R-:W-:-:S03]  /*9b50*/  IMAD.WIDE R138, R143, 0x4, R6 ;  /* 0x000000048f8a7825 */ /* 0x002fc600078e0206 */
[----:B------:R-:W-:Y:S01]  /*9b60*/  ISETP.GE.AND P1, PT, R4, R189, PT ;  /* 0x000000bd0400720c */ /* 0x000fe20003f26270 */
[----:B----4-:R-:W-:Y:S01]  /*9b70*/  IMAD.WIDE R140, R143, 0x4, R136 ;  /* 0x000000048f8c7825 */ /* 0x010fe200078e0288 */
[----:B------:R-:W-:Y:S01]  /*9b80*/  @P6 STG.E desc[UR16][R138.64], R25 ;  /* 0x000000198a006986 */ /* 0x000fe2000c101910 */
[-C--:B------:R-:W-:Y:S02]  /*9b90*/  ISETP.LT.AND P6, PT, R3, R188.reuse, !P3 ;  /* 0x000000bc0300720c */ /* 0x080fe40005fc1270 */
[----:B------:R-:W-:Y:S01]  /*9ba0*/  VIADD R143, R143, UR4 ;  /* 0x000000048f8f7c36 */ /* 0x000fe20008000000 */
[----:B------:R1:W-:Y:S01]  /*9bb0*/  @P4 STG.E desc[UR16][R140.64], R21 ;  /* 0x000000158c004986 */ /* 0x0003e2000c101910 */
[----:B------:R-:W-:Y:S01]  /*9bc0*/  VIADD R4, R0, 0x7 ;  /* 0x0000000700047836 */ /* 0x000fe20000000000 */
[----:B------:R-:W-:Y:S01]  /*9bd0*/  ISETP.LT.AND P3, PT, R5, R188, !P3 ;  /* 0x000000bc0500720c */ /* 0x000fe20005f61270 */
[----:B-----5:R-:W-:-:S03]  /*9be0*/  IMAD.WIDE R8, R143, 0x4, R6 ;  /* 0x000000048f087825 */ /* 0x020fc600078e0206 */
[----:B------:R-:W-:Y:S01]  /*9bf0*/  ISETP.GE.AND P4, PT, R4, R189, PT ;  /* 0x000000bd0400720c */ /* 0x000fe20003f86270 */
[----:B--2---:R-:W-:Y:S01]  /*9c00*/  IMAD.WIDE R12, R143, 0x4, R136 ;  /* 0x000000048f0c7825 */ /* 0x004fe200078e0288 */
[----:B------:R2:W-:Y:S01]  /*9c10*/  @P5 STG.E desc[UR16][R8.64], R10 ;  /* 0x0000000a08005986 */ /* 0x0005e2000c101910 */
[-C--:B------:R-:W-:Y:S02]  /*9c20*/  ISETP.LT.AND P5, PT, R3, R188.reuse, !P1 ;  /* 0x000000bc0300720c */ /* 0x080fe40004fa1270 */
[----:B------:R-:W-:Y:S01]  /*9c30*/  VIADD R143, R143, UR4 ;  /* 0x000000048f8f7c36 */ /* 0x000fe20008000000 */
[----:B------:R4:W-:Y:S01]  /*9c40*/  @P2 STG.E desc[UR16][R12.64], R14 ;  /* 0x0000000e0c002986 */ /* 0x0009e2000c101910 */
[----:B------:R-:W-:Y:S01]  /*9c50*/  VIADD R4, R0, 0x8 ;  /* 0x0000000800047836 */ /* 0x000fe20000000000 */
[----:B------:R-:W-:Y:S01]  /*9c60*/  ISETP.LT.AND P1, PT, R5, R188, !P1 ;  /* 0x000000bc0500720c */ /* 0x000fe20004f21270 */
[----:B-1----:R-:W-:-:S03]  /*9c70*/  IMAD.WIDE R20, R143, 0x4, R6 ;  /* 0x000000048f147825 */ /* 0x002fc600078e0206 */
[----:B------:R-:W-:Y:S01]  /*9c80*/  ISETP.GE.AND P2, PT, R4, R189, PT ;  /* 0x000000bd0400720c */ /* 0x000fe20003f46270 */
[----:B------:R-:W-:Y:S01]  /*9c90*/  IMAD.WIDE R24, R143, 0x4, R136 ;  /* 0x000000048f187825 */ /* 0x000fe200078e0288 */
[----:B------:R1:W-:Y:S01]  /*9ca0*/  @P6 STG.E desc[UR16][R20.64], R26 ;  /* 0x0000001a14006986 */ /* 0x0003e2000c101910 */
[-C--:B------:R-:W-:Y:S02]  /*9cb0*/  ISETP.LT.AND P6, PT, R3, R188.reuse, !P4 ;  /* 0x000000bc0300720c */ /* 0x080fe400067c1270 */
[----:B------:R-:W-:Y:S01]  /*9cc0*/  VIADD R143, R143, UR4 ;  /* 0x000000048f8f7c36 */ /* 0x000fe20008000000 */
[----:B------:R5:W-:Y:S01]  /*9cd0*/  @P3 STG.E desc[UR16][R24.64], R22 ;  /* 0x0000001618003986 */ /* 0x000be2000c101910 */
[----:B------:R-:W-:Y:S01]  /*9ce0*/  VIADD R4, R0, 0x9 ;  /* 0x0000000900047836 */ /* 0x000fe20000000000 */
[----:B------:R-:W-:Y:S01]  /*9cf0*/  ISETP.LT.AND P4, PT, R5, R188, !P4 ;  /* 0x000000bc0500720c */ /* 0x000fe20006781270 */
[----:B--2---:R-:W-:-:S03]  /*9d00*/  IMAD.WIDE R8, R143, 0x4, R6 ;  /* 0x000000048f087825 */ /* 0x004fc600078e0206 */
[----:B------:R-:W-:Y:S01]  /*9d10*/  ISETP.GE.AND P3, PT, R4, R189, PT ;  /* 0x000000bd0400720c */ /* 0x000fe20003f66270 */
[----:B----4-:R-:W-:Y:S01]  /*9d20*/  IMAD.WIDE R12, R143, 0x4, R136 ;  /* 0x000000048f0c7825 */ /* 0x010fe200078e0288 */
[----:B------:R2:W-:Y:S01]  /*9d30*/  @P5 STG.E desc[UR16][R8.64], R11 ;  /* 0x0000000b08005986 */ /* 0x0005e2000c101910 */
[-C--:B------:R-:W-:Y:S02]  /*9d40*/  ISETP.LT.AND P5, PT, R3, R188.reuse, !P2 ;  /* 0x000000bc0300720c */ /* 0x080fe400057a1270 */
[----:B------:R-:W-:Y:S01]  /*9d50*/  VIADD R143, R143, UR4 ;  /* 0x000000048f8f7c36 */ /* 0x000fe20008000000 */
[----:B------:R4:W-:Y:S01]  /*9d60*/  @P1 STG.E desc[UR16][R12.64], R15 ;  /* 0x0000000f0c001986 */ /* 0x0009e2000c101910 */
[----:B------:R-:W-:Y:S01]  /*9d70*/  VIADD R4, R0, 0xa ;  /* 0x0000000a00047836 */ /* 0x000fe20000000000 */
[----:B------:R-:W-:Y:S01]  /*9d80*/  ISETP.LT.AND P2, PT, R5, R188, !P2 ;  /* 0x000000bc0500720c */ /* 0x000fe20005741270 */
[----:B-1----:R-:W-:-:S03]  /*9d90*/  IMAD.WIDE R20, R143, 0x4, R6 ;  /* 0x000000048f147825 */ /* 0x002fc600078e0206 */
[-C--:B------:R-:W-:Y:S01]  /*9da0*/  ISETP.GE.AND P1, PT, R4, R189.reuse, PT ;  /* 0x000000bd0400720c */ /* 0x080fe20003f26270 */
[----:B-----5:R-:W-:Y:S01]  /*9db0*/  IMAD.WIDE R24, R143, 0x4, R136 ;  /* 0x000000048f187825 */ /* 0x020fe200078e0288 */
[----:B------:R-:W-:Y:S01]  /*9dc0*/  @P6 STG.E desc[UR16][R20.64], R27 ;  /* 0x0000001b14006986 */ /* 0x000fe2000c101910 */
[-C--:B------:R-:W-:Y:S02]  /*9dd0*/  ISETP.LT.AND P6, PT, R3, R188.reuse, !P3 ;  /* 0x000000bc0300720c */ /* 0x080fe40005fc1270 */
[----:B------:R-:W-:Y:S01]  /*9de0*/  VIADD R143, R143, UR4 ;  /* 0x000000048f8f7c36 */ /* 0x000fe20008000000 */
[----:B------:R-:W-:Y:S01]  /*9df0*/  @P4 STG.E desc[UR16][R24.64], R23 ;  /* 0x0000001718004986 */ /* 0x000fe2000c101910 */
[----:B------:R-:W-:Y:S01]  /*9e00*/  VIADD R4, R0, 0xb ;  /* 0x0000000b00047836 */ /* 0x000fe20000000000 */
[-C--:B------:R-:W-:Y:S01]  /*9e10*/  ISETP.LT.AND P3, PT, R5, R188.reuse, !P3 ;  /* 0x000000bc0500720c */ /* 0x080fe20005f61270 */
[C---:B--2---:R-:W-:Y:S01]  /*9e20*/  IMAD.WIDE R8, R143.reuse, 0x4, R6 ;  /* 0x000000048f087825 */ /* 0x044fe200078e0206 */
[----:B------:R-:W1:Y:S02]  /*9e30*/  LDS.128 R24, [R2] ;  /* 0x0000000002187984 */ /* 0x000e640000000c00 */
[----:B------:R-:W-:Y:S01]  /*9e40*/  ISETP.GE.AND P4, PT, R4, R189, PT ;  /* 0x000000bd0400720c */ /* 0x000fe20003f86270 */
[----:B------:R-:W-:Y:S01]  /*9e50*/  IMAD.WIDE R10, R143, 0x4, R136 ;  /* 0x000000048f0a7825 */ /* 0x000fe200078e0288 */
[----:B------:R2:W-:Y:S01]  /*9e60*/  @P5 STG.E desc[UR16][R8.64], R16 ;  /* 0x0000001008005986 */ /* 0x0005e2000c101910 */
[----:B------:R-:W-:-:S02]  /*9e70*/  ISETP.LT.AND P5, PT, R3, R188, !P1 ;  /* 0x000000bc0300720c */ /* 0x000fc40004fa1270 */
[----:B------:R-:W-:Y:S01]  /*9e80*/  VIADD R143, R143, UR4 ;  /* 0x000000048f8f7c36 */ /* 0x000fe20008000000 */
[----:B------:R5:W-:Y:S01]  /*9e90*/  @P2 STG.E desc[UR16][R10.64], R88 ;  /* 0x000000580a002986 */ /* 0x000be2000c101910 */
[----:B------:R-:W-:Y:S01]  /*9ea0*/  VIADD R4, R0, 0xc ;  /* 0x0000000c00047836 */ /* 0x000fe20000000000 */
[----:B------:R-:W-:Y:S01]  /*9eb0*/  ISETP.LT.AND P1, PT, R5, R188, !P1 ;  /* 0x000000bc0500720c */ /* 0x000fe20004f21270 */
[----:B----4-:R-:W-:-:S03]  /*9ec0*/  IMAD.WIDE R12, R143, 0x4, R6 ;  /* 0x000000048f0c7825 */ /* 0x010fc600078e0206 */
        /* <DEDUP_REMOVED lines=10> */
[----:B-----5:R-:W-:Y:S01]  /*9f70*/  IMAD.WIDE R10, R143, 0x4, R136 ;  /* 0x000000048f0a7825 */ /* 0x020fe200078e0288 */
[----:B------:R2:W-:Y:S01]  /*9f80*/  @P5 STG.E desc[UR16][R8.64], R17 ;  /* 0x0000001108005986 */ /* 0x0005e2000c101910 */
[-C--:B------:R-:W-:Y:S02]  /*9f90*/  ISETP.LT.AND P5, PT, R3, R188.reuse, !P2 ;  /* 0x000000bc0300720c */ /* 0x080fe400057a1270 */
[----:B------:R-:W-:Y:S01]  /*9fa0*/  VIADD R143, R143, UR4 ;  /* 0x000000048f8f7c36 */ /* 0x000fe20008000000 */
[----:B------:R5:W-:Y:S01]  /*9fb0*/  @P1 STG.E desc[UR16][R10.64], R89 ;  /* 0x000000590a001986 */ /* 0x000be2000c101910 */
[----:B------:R-:W-:Y:S01]  /*9fc0*/  VIADD R4, R0, 0xe ;  /* 0x0000000e00047836 */ /* 0x000fe20000000000 */
[----:B------:R-:W-:Y:S01]  /*9fd0*/  ISETP.LT.AND P2, PT, R5, R188, !P2 ;  /* 0x000000bc0500720c */ /* 0x000fe20005741270 */
[----:B----4-:R-:W-:-:S03]  /*9fe0*/  IMAD.WIDE R12, R143, 0x4, R6 ;  /* 0x000000048f0c7825 */ /* 0x010fc600078e0206 */
[----:B------:R-:W-:Y:S01]  /*9ff0*/  ISETP.GE.AND P1, PT, R4, R189, PT ;  /* 0x000000bd0400720c */ /* 0x000fe20003f26270 */
[----:B---3--:R-:W-:Y:S01]  /*a000*/  IMAD.WIDE R14, R143, 0x4, R136 ;  /* 0x000000048f0e7825 */ /* 0x008fe200078e0288 */
        /* <DEDUP_REMOVED lines=15> */
[----:B---3--:R-:W-:-:S03]  /*a100*/  IMAD.WIDE R12, R143, 0x4, R6 ;  /* 0x000000048f0c7825 */ /* 0x008fc600078e0206 */
        /* <DEDUP_REMOVED lines=141> */
[----:B------:R-:W-:Y:S01]  /*a9e0*/  ISETP.LT.AND P1, PT, R5, R188, !P1 ;  /* 0x000000bc0500720c */ /* 0x000fe20004f21270 */
[----:B------:R-:W-:Y:S02]  /*a9f0*/  VIADD R4, R0, 0x20 ;  /* 0x0000002000047836 */ /* 0x000fe40000000000 */
[----:B---3--:R-:W-:-:S03]  /*aa00*/  IMAD.WIDE R12, R143, 0x4, R6 ;  /* 0x000000048f0c7825 */ /* 0x008fc600078e0206 */
[----:B------:R-:W-:Y:S01]  /*aa10*/  ISETP.GE.AND P2, PT, R4, R189, PT ;  /* 0x000000bd0400720c */ /* 0x000fe20003f46270 */
[----:B----4-:R-:W-:Y:S01]  /*aa20*/  IMAD.WIDE R14, R143, 0x4, R136 ;  /* 0x000000048f0e7825 */ /* 0x010fe200078e0288 */
[----:B------:R3:W-:Y:S01]  /*aa30*/  @P6 STG.E desc[UR16][R12.64], R102 ;  /* 0x000000660c006986 */ /* 0x0007e2000c101910 */
[-C--:B------:R-:W-:Y:S02]  /*aa40*/  ISETP.LT.AND P6, PT, R3, R188.reuse, !P4 ;  /* 0x000000bc0300720c */ /* 0x080fe400067c1270 */
[----:B------:R-:W-:Y:S01]  /*aa50*/  VIADD R143, R143, UR4 ;  /* 0x000000048f8f7c36 */ /* 0x000fe20008000000 */
[----:B------:R-:W-:Y:S01]  /*aa60*/  ISETP.LT.AND P4, PT, R5, R188, !P4 ;  /* 0x000000bc0500720c */ /* 0x000fe20006781270 */
[----:B------:R-:W-:Y:S01]  /*aa70*/  VIADD R4, R0, 0x21 ;  /* 0x0000002100047836 */ /* 0x000fe20000000000 */
[----:B------:R4:W-:Y:S01]  /*aa80*/  @P3 STG.E desc[UR16][R14.64], R70 ;  /* 0x000000460e003986 */ /* 0x0009e2000c101910 */
[----:B--2---:R-:W-:-:S03]  /*aa90*/  IMAD.WIDE R8, R143, 0x4, R6 ;  /* 0x000000048f087825 */ /* 0x004fc600078e0206 */
[----:B------:R-:W-:Y:S01]  /*aaa0*/  ISETP.GE.AND P3, PT, R4, R189, PT ;  /* 0x000000bd0400720c */ /* 0x000fe20003f66270 */
[----:B-----5:R-:W-:Y:S01]  /*aab0*/  IMAD.WIDE R10, R143, 0x4, R136 ;  /* 0x000000048f0a7825 */ /* 0x020fe200078e0288 */
[----:B------:R2:W-:Y:S01]  /*aac0*/  @P5 STG.E desc[UR16][R8.64], R35 ;  /* 0x0000002308005986 */ /* 0x0005e2000c101910 */
[-C--:B------:R-:W-:Y:S02]  /*aad0*/  ISETP.LT.AND P5, PT, R3, R188.reuse, !P2 ;  /* 0x000000bc0300720c */ /* 0x080fe400057a1270 */
[----:B------:R-:W-:Y:S01]  /*aae0*/  VIADD R143, R143, UR4 ;  /* 0x000000048f8f7c36 */ /* 0x000fe20008000000 */
[----:B------:R-:W-:Y:S01]  /*aaf0*/  ISETP.LT.AND P2, PT, R5, R188, !P2 ;  /* 0x000000bc0500720c */ /* 0x000fe20005741270 */
[----:B------:R5:W-:Y:S01]  /*ab00*/  @P1 STG.E desc[UR16][R10.64], R123 ;  /* 0x0000007b0a001986 */ /* 0x000be2000c101910 */
[----:B------:R-:W-:Y:S02]  /*ab10*/  VIADD R4, R0, 0x22 ;  /* 0x0000002200047836 */ /* 0x000fe40000000000 */
[----:B---3--:R-:W-:-:S03]  /*ab20*/  IMAD.WIDE R12, R143, 0x4, R6 ;  /* 0x000000048f0c7825 */ /* 0x008fc600078e0206 */
[----:B------:R-:W-:Y:S01]  /*ab30*/  ISETP.GE.AND P1, PT, R4, R189, PT ;  /* 0x000000bd0400720c */ /* 0x000fe20003f26270 */
[----:B----4-:R-:W-:Y:S01]  /*ab40*/  IMAD.WIDE R14, R143, 0x4, R136 ;  /* 0x000000048f0e7825 */ /* 0x010fe200078e0288 */
[----:B------:R3:W-:Y:S01]  /*ab50*/  @P6 STG.E desc[UR16][R12.64], R103 ;  /* 0x000000670c006986 */ /* 0x0007e2000c101910 */
[-C--:B------:R-:W-:Y:S02]  /*ab60*/  ISETP.LT.AND P6, PT, R5, R188.reuse, !P3 ;  /* 0x000000bc0500720c */ /* 0x080fe40005fc1270 */
[----:B------:R-:W-:Y:S01]  /*ab70*/  VIADD R143, R143, UR4 ;  /* 0x000000048f8f7c36 */ /* 0x000fe20008000000 */
[----:B------:R4:W-:Y:S01]  /*ab80*/  @P4 STG.E desc[UR16][R14.64], R71 ;  /* 0x000000470e004986 */ /* 0x0009e2000c101910 */
[----:B------:R-:W-:Y:S01]  /*ab90*/  ISETP.LT.AND P4, PT, R3, R188, !P3 ;  /* 0x000000bc0300720c */ /* 0x000fe20005f81270 */
[----:B------:R-:W-:Y:S02]  /*aba0*/  VIADD R4, R0, 0x23 ;  /* 0x0000002300047836 */ /* 0x000fe40000000000 */
        /* <DEDUP_REMOVED lines=182> */
[C---:B-----5:R-:W-:Y:S01]  /*b710*/  IMAD.WIDE R10, R143.reuse, 0x4, R136 ;  /* 0x000000048f0a7825 */ /* 0x060fe200078e0288 */
[----:B------:R2:W-:Y:S03]  /*b720*/  @P2 STG.E desc[UR16][R8.64], R46 ;  /* 0x0000002e08002986 */ /* 0x0005e6000c101910 */
[----:B------:R-:W-:Y:S01]  /*b730*/  VIADD R143, R143, UR4 ;  /* 0x000000048f8f7c36 */ /* 0x000fe20008000000 */
[----:B------:R5:W-:Y:S01]  /*b740*/  @P5 STG.E desc[UR16][R10.64], R114 ;  /* 0x000000720a005986 */ /* 0x000be2000c101910 */
[-C--:B------:R-:W-:Y:S01]  /*b750*/  ISETP.LT.AND P5, PT, R3, R188.reuse, !P1 ;  /* 0x000000bc0300720c */ /* 0x080fe20004fa1270 */
        /* <DEDUP_REMOVED lines=11> */
[----:B------:R-:W-:-:S02]  /*b810*/  VIADD R17, R143, UR4 ;  /* 0x000000048f117c36 */ /* 0x000fc40008000000 */
[----:B--2---:R-:W-:Y:S01]  /*b820*/  IMAD.WIDE R8, R143, 0x4, R6 ;  /* 0x000000048f087825 */ /* 0x004fe200078e0206 */
[----:B------:R-:W-:-:S03]  /*b830*/  ISETP.GE.AND P3, PT, R4, R189, PT ;  /* 0x000000bd0400720c */ /* 0x000fc60003f66270 */
[----:B-----5:R-:W-:Y:S01]  /*b840*/  IMAD.WIDE R10, R143, 0x4, R136 ;  /* 0x000000048f0a7825 */ /* 0x020fe200078e0288 */
[----:B------:R2:W-:Y:S01]  /*b850*/  @P5 STG.E desc[UR16][R8.64], R47 ;  /* 0x0000002f08005986 */ /* 0x0005e2000c101910 */
[-C--:B------:R-:W-:Y:S02]  /*b860*/  ISETP.LT.AND P5, PT, R3, R188.reuse, !P2 ;  /* 0x000000bc0300720c */ /* 0x080fe400057a1270 */
[----:B---3--:R-:W-:Y:S01]  /*b870*/  IMAD.WIDE R12, R17, 0x4, R6 ;  /* 0x00000004110c7825 */ /* 0x008fe200078e0206 */
[----:B------:R3:W-:Y:S01]  /*b880*/  @P1 STG.E desc[UR16][R10.64], R115 ;  /* 0x000000730a001986 */ /* 0x0007e2000c101910 */
[-C--:B------:R-:W-:Y:S02]  /*b890*/  ISETP.LT.AND P2, PT, R5, R188.reuse, !P2 ;  /* 0x000000bc0500720c */ /* 0x080fe40005741270 */
[----:B------:R-:W-:Y:S01]  /*b8a0*/  VIADD R2, R0, 0x3a ;  /* 0x0000003a00027836 */ /* 0x000fe20000000000 */
[----:B------:R5:W-:Y:S01]  /*b8b0*/  @P4 STG.E desc[UR16][R12.64], R135 ;  /* 0x000000870c004986 */ /* 0x000be2000c101910 */
[----:B----4-:R-:W-:Y:S01]  /*b8c0*/  IMAD.WIDE R14, R17, 0x4, R136 ;  /* 0x00000004110e7825 */ /* 0x010fe200078e0288 */
[----:B------:R-:W-:-:S02]  /*b8d0*/  ISETP.LT.AND P4, PT, R3, R188, !P3 ;  /* 0x000000bc0300720c */ /* 0x000fc40005f81270 */
[-C--:B------:R-:W-:Y:S01]  /*b8e0*/  ISETP.GE.AND P1, PT, R2, R189.reuse, PT ;  /* 0x000000bd0200720c */ /* 0x080fe20003f26270 */
[----:B------:R-:W-:Y:S01]  /*b8f0*/  VIADD R17, R17, UR4 ;  /* 0x0000000411117c36 */ /* 0x000fe20008000000 */
[----:B------:R4:W-:Y:S01]  /*b900*/  @P6 STG.E desc[UR16][R14.64], R83 ;  /* 0x000000530e006986 */ /* 0x0009e2000c101910 */
[----:B------:R-:W-:Y:S01]  /*b910*/  VIADD R2, R0, 0x3b ;  /* 0x0000003b00027836 */ /* 0x000fe20000000000 */
[----:B------:R-:W-:Y:S01]  /*b920*/  ISETP.LT.AND P6, PT, R5, R188, !P3 ;  /* 0x000000bc0500720c */ /* 0x000fe20005fc1270 */
[C---:B------:R-:W-:Y:S02]  /*b930*/  VIADD R19, R17.reuse, UR4 ;  /* 0x0000000411137c36 */ /* 0x040fe40008000000 */
[----:B--2---:R-:W-:Y:S01]  /*b940*/  IMAD.WIDE R8, R17, 0x4, R6 ;  /* 0x0000000411087825 */ /* 0x004fe200078e0206 */
[----:B------:R-:W-:-:S03]  /*b950*/  ISETP.GE.AND P3, PT, R2, R189, PT ;  /* 0x000000bd0200720c */ /* 0x000fc60003f66270 */
[----:B---3--:R-:W-:Y:S01]  /*b960*/  IMAD.WIDE R10, R17, 0x4, R136 ;  /* 0x00000004110a7825 */ /* 0x008fe200078e0288 */
[----:B------:R2:W-:Y:S01]  /*b970*/  @P5 STG.E desc[UR16][R8.64], R48 ;  /* 0x0000003008005986 */ /* 0x0005e2000c101910 */
[-C--:B------:R-:W-:Y:S02]  /*b980*/  ISETP.LT.AND P5, PT, R3, R188.reuse, !P1 ;  /* 0x000000bc0300720c */ /* 0x080fe40004fa1270 */
[----:B------:R-:W-:Y:S01]  /*b990*/  VIADD R2, R0, 0x3c ;  /* 0x0000003c00027836 */ /* 0x000fe20000000000 */
[----:B------:R3:W-:Y:S01]  /*b9a0*/  @P2 STG.E desc[UR16][R10.64], R116 ;  /* 0x000000740a002986 */ /* 0x0007e2000c101910 */
[----:B-----5:R-:W-:Y:S01]  /*b9b0*/  IMAD.WIDE R12, R19, 0x4, R6 ;  /* 0x00000004130c7825 */ /* 0x020fe200078e0206 */
[-C--:B------:R-:W-:Y:S02]  /*b9c0*/  ISETP.LT.AND P1, PT, R5, R188.reuse, !P1 ;  /* 0x000000bc0500720c */ /* 0x080fe40004f21270 */
[----:B------:R-:W-:Y:S01]  /*b9d0*/  ISETP.GE.AND P2, PT, R2, R189, PT ;  /* 0x000000bd0200720c */ /* 0x000fe20003f46270 */
[----:B----4-:R-:W-:Y:S01]  /*b9e0*/  IMAD.WIDE R14, R19, 0x4, R136 ;  /* 0x00000004130e7825 */ /* 0x010fe200078e0288 */
[----:B------:R4:W-:Y:S01]  /*b9f0*/  @P4 STG.E desc[UR16][R12.64], R52 ;  /* 0x000000340c004986 */ /* 0x0009e2000c101910 */
[----:B------:R-:W-:-:S02]  /*ba00*/  ISETP.LT.AND P4, PT, R3, R188, !P3 ;  /* 0x000000bc0300720c */ /* 0x000fc40005f81270 */
[----:B------:R-:W-:Y:S01]  /*ba10*/  VIADD R19, R19, UR4 ;  /* 0x0000000413137c36 */ /* 0x000fe20008000000 */
[----:B-1----:R1:W-:Y:S01]  /*ba20*/  @P6 STG.E desc[UR16][R14.64], R24 ;  /* 0x000000180e006986 */ /* 0x0023e2000c101910 */
[-C--:B------:R-:W-:Y:S01]  /*ba30*/  ISETP.LT.AND P3, PT, R5, R188.reuse, !P3 ;  /* 0x000000bc0500720c */ /* 0x080fe20005f61270 */
[----:B------:R-:W-:Y:S01]  /*ba40*/  VIADD R2, R0, 0x3d ;  /* 0x0000003d00027836 */ /* 0x000fe20000000000 */
[-C--:B------:R-:W-:Y:S01]  /*ba50*/  ISETP.LT.AND P6, PT, R3, R188.reuse, !P2 ;  /* 0x000000bc0300720c */ /* 0x080fe200057c1270 */
[----:B------:R-:W-:Y:S01]  /*ba60*/  VIADD R17, R19, UR4 ;  /* 0x0000000413117c36 */ /* 0x000fe20008000000 */
[----:B------:R-:W-:Y:S01]  /*ba70*/  ISETP.LT.AND P2, PT, R5, R188, !P2 ;  /* 0x000000bc0500720c */ /* 0x000fe20005741270 */
[----:B--2---:R-:W-:-:S04]  /*ba80*/  IMAD.WIDE R8, R19, 0x4, R6 ;  /* 0x0000000413087825 */ /* 0x004fc800078e0206 */
[----:B------:R-:W-:Y:S01]  /*ba90*/  VIADD R21, R17, UR4 ;  /* 0x0000000411157c36 */ /* 0x000fe20008000000 */
[----:B------:R2:W-:Y:S01]  /*baa0*/  @P5 STG.E desc[UR16][R8.64], R49 ;  /* 0x0000003108005986 */ /* 0x0005e2000c101910 */
[----:B---3--:R-:W-:Y:S01]  /*bab0*/  IMAD.WIDE R10, R19, 0x4, R136 ;  /* 0x00000004130a7825 */ /* 0x008fe200078e0288 */
[----:B------:R-:W-:-:S03]  /*bac0*/  ISETP.GE.AND P5, PT, R2, R189, PT ;  /* 0x000000bd0200720c */ /* 0x000fc60003fa6270 */
[C---:B----4-:R-:W-:Y:S01]  /*bad0*/  IMAD.WIDE R12, R17.reuse, 0x4, R6 ;  /* 0x00000004110c7825 */ /* 0x050fe200078e0206 */
[----:B------:R-:W-:Y:S03]  /*bae0*/  @P1 STG.E desc[UR16][R10.64], R117 ;  /* 0x000000750a001986 */ /* 0x000fe6000c101910 */
[----:B------:R-:W-:Y:S01]  /*baf0*/  VIADD R0, R0, 0x3e ;  /* 0x0000003e00007836 */ /* 0x000fe20000000000 */
[----:B------:R-:W-:Y:S01]  /*bb00*/  @P4 STG.E desc[UR16][R12.64], R53 ;  /* 0x000000350c004986 */ /* 0x000fe2000c101910 */
[----:B-1----:R-:W-:-:S03]  /*bb10*/  IMAD.WIDE R14, R17, 0x4, R136 ;  /* 0x00000004110e7825 */ /* 0x002fc600078e0288 */
[----:B------:R-:W-:Y:S01]  /*bb20*/  ISETP.GE.AND P1, PT, R0, R189, PT ;  /* 0x000000bd0000720c */ /* 0x000fe20003f26270 */
[----:B------:R-:W-:Y:S01]  /*bb30*/  IMAD.WIDE R16, R21, 0x4, R6 ;  /* 0x0000000415107825 */ /* 0x000fe200078e0206 */
[----:B------:R1:W-:Y:S01]  /*bb40*/  @P3 STG.E desc[UR16][R14.64], R25 ;  /* 0x000000190e003986 */ /* 0x0003e2000c101910 */
[-C--:B------:R-:W-:Y:S02]  /*bb50*/  ISETP.LT.AND P3, PT, R3, R188.reuse, !P0 ;  /* 0x000000bc0300720c */ /* 0x080fe40004761270 */
[----:B--2---:R-:W-:Y:S01]  /*bb60*/  VIADD R9, R21, UR4 ;  /* 0x0000000415097c36 */ /* 0x004fe20008000000 */
[----:B------:R2:W-:Y:S01]  /*bb70*/  @P6 STG.E desc[UR16][R16.64], R50 ;  /* 0x0000003210006986 */ /* 0x0005e2000c101910 */
[-C--:B------:R-:W-:Y:S02]  /*bb80*/  ISETP.LT.AND P6, PT, R3, R188.reuse, !P5 ;  /* 0x000000bc0300720c */ /* 0x080fe40006fc1270 */
[-C--:B------:R-:W-:Y:S01]  /*bb90*/  ISETP.LT.AND P5, PT, R5, R188.reuse, !P5 ;  /* 0x000000bc0500720c */ /* 0x080fe20006fa1270 */
[----:B------:R-:W-:Y:S01]  /*bba0*/  VIADD R19, R9, UR4 ;  /* 0x0000000409137c36 */ /* 0x000fe20008000000 */
[-C--:B------:R-:W-:Y:S01]  /*bbb0*/  ISETP.LT.AND P4, PT, R3, R188.reuse, !P1 ;  /* 0x000000bc0300720c */ /* 0x080fe20004f81270 */
[----:B------:R-:W-:Y:S01]  /*bbc0*/  IMAD.WIDE R2, R21, 0x4, R136 ;  /* 0x0000000415027825 */ /* 0x000fe200078e0288 */
[----:B------:R-:W-:-:S02]  /*bbd0*/  ISETP.LT.AND P1, PT, R5, R188, !P1 ;  /* 0x000000bc0500720c */ /* 0x000fc40004f21270 */
[----:B------:R-:W-:Y:S01]  /*bbe0*/  ISETP.LT.AND P0, PT, R5, R188, !P0 ;  /* 0x000000bc0500720c */ /* 0x000fe20004701270 */
[----:B-1----:R-:W-:Y:S01]  /*bbf0*/  VIADD R15, R19, UR4 ;  /* 0x00000004130f7c36 */ /* 0x002fe20008000000 */
[----:B------:R2:W-:Y:S01]  /*bc00*/  @P2 STG.E desc[UR16][R2.64], R118 ;  /* 0x0000007602002986 */ /* 0x0005e2000c101910 */
[----:B------:R-:W-:-:S04]  /*bc10*/  IMAD.WIDE R4, R9, 0x4, R6 ;  /* 0x0000000409047825 */ /* 0x000fc800078e0206 */
[----:B------:R-:W-:Y:S01]  /*bc20*/  IMAD.WIDE R8, R9, 0x4, R136 ;  /* 0x0000000409087825 */ /* 0x000fe200078e0288 */
[----:B------:R2:W-:Y:S03]  /*bc30*/  @P6 STG.E desc[UR16][R4.64], R54 ;  /* 0x0000003604006986 */ /* 0x0005e6000c101910 */
[C---:B------:R-:W-:Y:S01]  /*bc40*/  IMAD.WIDE R10, R19.reuse, 0x4, R6 ;  /* 0x00000004130a7825 */ /* 0x040fe200078e0206 */
[----:B------:R2:W-:Y:S03]  /*bc50*/  @P5 STG.E desc[UR16][R8.64], R26 ;  /* 0x0000001a08005986 */ /* 0x0005e6000c101910 */
[----:B------:R-:W-:Y:S01]  /*bc60*/  IMAD.WIDE R12, R19, 0x4, R136 ;  /* 0x00000004130c7825 */ /* 0x000fe200078e0288 */
[----:B------:R2:W-:Y:S03]  /*bc70*/  @P4 STG.E desc[UR16][R10.64], R51 ;  /* 0x000000330a004986 */ /* 0x0005e6000c101910 */
[C---:B------:R-:W-:Y:S01]  /*bc80*/  IMAD.WIDE R6, R15.reuse, 0x4, R6 ;  /* 0x000000040f067825 */ /* 0x040fe200078e0206 */
[----:B------:R2:W-:Y:S03]  /*bc90*/  @P1 STG.E desc[UR16][R12.64], R119 ;  /* 0x000000770c001986 */ /* 0x0005e6000c101910 */
[----:B------:R-:W-:Y:S01]  /*bca0*/  IMAD.WIDE R136, R15, 0x4, R136 ;  /* 0x000000040f887825 */ /* 0x000fe200078e0288 */
[----:B------:R2:W-:Y:S01]  /*bcb0*/  @P3 STG.E desc[UR16][R6.64], R55 ;  /* 0x0000003706003986 */ /* 0x0005e2000c101910 */
[----:B------:R-:W-:Y:S05]  /*bcc0*/  @!P0 EXIT ;  /* 0x000000000000894d */ /* 0x000fea0003800000 */
[----:B------:R-:W-:Y:S01]  /*bcd0*/  STG.E desc[UR16][R136.64], R27 ;  /* 0x0000001b88007986 */ /* 0x000fe2000c101910 */
[----:B------:R-:W-:Y:S05]  /*bce0*/  EXIT ;  /* 0x000000000000794d */ /* 0x000fea0003800000 */
.L_x_2:
[----:B------:R-:W-:-:S00]  /*bcf0*/  BRA `(.L_x_2) ;  /* 0xfffffffc00fc7947 */ /* 0x000fc0000383ffff */
[----:B------:R-:W-:-:S00]  /*bd00*/  NOP ;  /* 0x0000000000007918 */ /* 0x000fc00000000000 */
[----:B------:R-:W-:-:S00]  /*bd10*/  NOP ;  /* 0x0000000000007918 */ /* 0x000fc00000000000 */
[----:B------:R-:W-:-:S00]  /*bd20*/  NOP ;  /* 0x0000000000007918 */ /* 0x000fc00000000000 */
[----:B------:R-:W-:-:S00]  /*bd30*/  NOP ;  /* 0x0000000000007918 */ /* 0x000fc00000000000 */
[----:B------:R-:W-:-:S00]  /*bd40*/  NOP ;  /* 0x0000000000007918 */ /* 0x000fc00000000000 */
[----:B------:R-:W-:-:S00]  /*bd50*/  NOP ;  /* 0x0000000000007918 */ /* 0x000fc00000000000 */
[----:B------:R-:W-:-:S00]  /*bd60*/  NOP ;  /* 0x0000000000007918 */ /* 0x000fc00000000000 */
[----:B------:R-:W-:-:S00]  /*bd70*/  NOP ;  /* 0x0000000000007918 */ /* 0x000fc00000000000 */
.L_x_3:


//--------------------- .nv.shared.matmul_kernel  --------------------------
	.section	.nv.shared.matmul_kernel,"aw",@nobits
	.sectionflags	@""
	.align	16
	.zero		1024


//--------------------- .nv.shared.reserved.0     --------------------------
	.section	.nv.shared.reserved.0,"aw",@nobits
	.weak		__nv_reservedSMEM_offset_0_alias
	.size		__nv_reservedSMEM_offset_0_alias, 0, 0
	.other		__nv_reservedSMEM_offset_0_alias,@"STO_CUDA_RESERVED_SHARED STV_DEFAULT"
__nv_reservedSMEM_offset_0_alias:
	.zero		0


//--------------------- .nv.constant0.matmul_kernel --------------------------
	.section	.nv.constant0.matmul_kernel,"a",@progbits
	.sectionflags	@""
	.align	4
.nv.constant0.matmul_kernel:
	.zero		608


//--------------------- SYMBOLS --------------------------

	.type		.nv.reservedSmem.offset0,@object
	.size		.nv.reservedSmem.offset0,0x4
